//
// Generated by NVIDIA NVVM Compiler
//
// Compiler Build ID: CL-36424714
// Cuda compilation tools, release 13.0, V13.0.88
// Based on NVVM 20.0.0
//

.version 9.0
.target sm_100
.address_size 64

	// .globl	_Z8calcHashPdS_S_PiS0_S_S_S_S_S_S_S_S_S0_S0_S0_S0_S0_
.extern .func  (.param .b64 func_retval0) malloc
(
	.param .b64 malloc_param_0
)
;

.visible .entry _Z8calcHashPdS_S_PiS0_S_S_S_S_S_S_S_S_S0_S0_S0_S0_S0_(
	.param .u64 .ptr .align 1 _Z8calcHashPdS_S_PiS0_S_S_S_S_S_S_S_S_S0_S0_S0_S0_S0__param_0,
	.param .u64 .ptr .align 1 _Z8calcHashPdS_S_PiS0_S_S_S_S_S_S_S_S_S0_S0_S0_S0_S0__param_1,
	.param .u64 .ptr .align 1 _Z8calcHashPdS_S_PiS0_S_S_S_S_S_S_S_S_S0_S0_S0_S0_S0__param_2,
	.param .u64 .ptr .align 1 _Z8calcHashPdS_S_PiS0_S_S_S_S_S_S_S_S_S0_S0_S0_S0_S0__param_3,
	.param .u64 .ptr .align 1 _Z8calcHashPdS_S_PiS0_S_S_S_S_S_S_S_S_S0_S0_S0_S0_S0__param_4,
	.param .u64 .ptr .align 1 _Z8calcHashPdS_S_PiS0_S_S_S_S_S_S_S_S_S0_S0_S0_S0_S0__param_5,
	.param .u64 .ptr .align 1 _Z8calcHashPdS_S_PiS0_S_S_S_S_S_S_S_S_S0_S0_S0_S0_S0__param_6,
	.param .u64 .ptr .align 1 _Z8calcHashPdS_S_PiS0_S_S_S_S_S_S_S_S_S0_S0_S0_S0_S0__param_7,
	.param .u64 .ptr .align 1 _Z8calcHashPdS_S_PiS0_S_S_S_S_S_S_S_S_S0_S0_S0_S0_S0__param_8,
	.param .u64 .ptr .align 1 _Z8calcHashPdS_S_PiS0_S_S_S_S_S_S_S_S_S0_S0_S0_S0_S0__param_9,
	.param .u64 .ptr .align 1 _Z8calcHashPdS_S_PiS0_S_S_S_S_S_S_S_S_S0_S0_S0_S0_S0__param_10,
	.param .u64 .ptr .align 1 _Z8calcHashPdS_S_PiS0_S_S_S_S_S_S_S_S_S0_S0_S0_S0_S0__param_11,
	.param .u64 .ptr .align 1 _Z8calcHashPdS_S_PiS0_S_S_S_S_S_S_S_S_S0_S0_S0_S0_S0__param_12,
	.param .u64 .ptr .align 1 _Z8calcHashPdS_S_PiS0_S_S_S_S_S_S_S_S_S0_S0_S0_S0_S0__param_13,
	.param .u64 .ptr .align 1 _Z8calcHashPdS_S_PiS0_S_S_S_S_S_S_S_S_S0_S0_S0_S0_S0__param_14,
	.param .u64 .ptr .align 1 _Z8calcHashPdS_S_PiS0_S_S_S_S_S_S_S_S_S0_S0_S0_S0_S0__param_15,
	.param .u64 .ptr .align 1 _Z8calcHashPdS_S_PiS0_S_S_S_S_S_S_S_S_S0_S0_S0_S0_S0__param_16,
	.param .u64 .ptr .align 1 _Z8calcHashPdS_S_PiS0_S_S_S_S_S_S_S_S_S0_S0_S0_S0_S0__param_17
)
{
	.reg .b32 	%r<28>;
	.reg .b64 	%rd<48>;
	.reg .b64 	%fd<43>;

	ld.param.u64 	%rd1, [_Z8calcHashPdS_S_PiS0_S_S_S_S_S_S_S_S_S0_S0_S0_S0_S0__param_0];
	ld.param.u64 	%rd2, [_Z8calcHashPdS_S_PiS0_S_S_S_S_S_S_S_S_S0_S0_S0_S0_S0__param_1];
	ld.param.u64 	%rd3, [_Z8calcHashPdS_S_PiS0_S_S_S_S_S_S_S_S_S0_S0_S0_S0_S0__param_2];
	ld.param.u64 	%rd4, [_Z8calcHashPdS_S_PiS0_S_S_S_S_S_S_S_S_S0_S0_S0_S0_S0__param_3];
	ld.param.u64 	%rd5, [_Z8calcHashPdS_S_PiS0_S_S_S_S_S_S_S_S_S0_S0_S0_S0_S0__param_5];
	ld.param.u64 	%rd6, [_Z8calcHashPdS_S_PiS0_S_S_S_S_S_S_S_S_S0_S0_S0_S0_S0__param_6];
	ld.param.u64 	%rd7, [_Z8calcHashPdS_S_PiS0_S_S_S_S_S_S_S_S_S0_S0_S0_S0_S0__param_7];
	ld.param.u64 	%rd8, [_Z8calcHashPdS_S_PiS0_S_S_S_S_S_S_S_S_S0_S0_S0_S0_S0__param_8];
	ld.param.u64 	%rd9, [_Z8calcHashPdS_S_PiS0_S_S_S_S_S_S_S_S_S0_S0_S0_S0_S0__param_9];
	ld.param.u64 	%rd10, [_Z8calcHashPdS_S_PiS0_S_S_S_S_S_S_S_S_S0_S0_S0_S0_S0__param_10];
	ld.param.u64 	%rd11, [_Z8calcHashPdS_S_PiS0_S_S_S_S_S_S_S_S_S0_S0_S0_S0_S0__param_11];
	ld.param.u64 	%rd12, [_Z8calcHashPdS_S_PiS0_S_S_S_S_S_S_S_S_S0_S0_S0_S0_S0__param_12];
	ld.param.u64 	%rd13, [_Z8calcHashPdS_S_PiS0_S_S_S_S_S_S_S_S_S0_S0_S0_S0_S0__param_13];
	ld.param.u64 	%rd14, [_Z8calcHashPdS_S_PiS0_S_S_S_S_S_S_S_S_S0_S0_S0_S0_S0__param_14];
	ld.param.u64 	%rd15, [_Z8calcHashPdS_S_PiS0_S_S_S_S_S_S_S_S_S0_S0_S0_S0_S0__param_15];
	ld.param.u64 	%rd16, [_Z8calcHashPdS_S_PiS0_S_S_S_S_S_S_S_S_S0_S0_S0_S0_S0__param_16];
	ld.param.u64 	%rd17, [_Z8calcHashPdS_S_PiS0_S_S_S_S_S_S_S_S_S0_S0_S0_S0_S0__param_17];
	cvta.to.global.u64 	%rd18, %rd13;
	cvta.to.global.u64 	%rd19, %rd4;
	cvta.to.global.u64 	%rd20, %rd3;
	cvta.to.global.u64 	%rd21, %rd2;
	cvta.to.global.u64 	%rd22, %rd1;
	cvta.to.global.u64 	%rd23, %rd14;
	cvta.to.global.u64 	%rd24, %rd17;
	cvta.to.global.u64 	%rd25, %rd12;
	cvta.to.global.u64 	%rd26, %rd11;
	cvta.to.global.u64 	%rd27, %rd16;
	cvta.to.global.u64 	%rd28, %rd9;
	cvta.to.global.u64 	%rd29, %rd10;
	cvta.to.global.u64 	%rd30, %rd15;
	cvta.to.global.u64 	%rd31, %rd8;
	cvta.to.global.u64 	%rd32, %rd7;
	cvta.to.global.u64 	%rd33, %rd6;
	cvta.to.global.u64 	%rd34, %rd5;
	ld.global.f64 	%fd1, [%rd34];
	ld.global.f64 	%fd2, [%rd33];
	sub.f64 	%fd3, %fd1, %fd2;
	ld.global.f64 	%fd4, [%rd32];
	ld.global.f64 	%fd5, [%rd31];
	add.f64 	%fd6, %fd4, %fd5;
	div.rn.f64 	%fd7, %fd3, %fd6;
	cvt.rzi.s32.f64 	%r1, %fd7;
	add.s32 	%r2, %r1, 1;
	st.global.u32 	[%rd30], %r2;
	ld.global.f64 	%fd8, [%rd29];
	ld.global.f64 	%fd9, [%rd28];
	sub.f64 	%fd10, %fd8, %fd9;
	ld.global.f64 	%fd11, [%rd32];
	ld.global.f64 	%fd12, [%rd31];
	add.f64 	%fd13, %fd11, %fd12;
	div.rn.f64 	%fd14, %fd10, %fd13;
	cvt.rzi.s32.f64 	%r3, %fd14;
	add.s32 	%r4, %r3, 1;
	st.global.u32 	[%rd27], %r4;
	ld.global.f64 	%fd15, [%rd26];
	ld.global.f64 	%fd16, [%rd25];
	sub.f64 	%fd17, %fd15, %fd16;
	ld.global.f64 	%fd18, [%rd32];
	ld.global.f64 	%fd19, [%rd31];
	add.f64 	%fd20, %fd18, %fd19;
	div.rn.f64 	%fd21, %fd17, %fd20;
	cvt.rzi.s32.f64 	%r5, %fd21;
	add.s32 	%r6, %r5, 1;
	st.global.u32 	[%rd24], %r6;
	ld.global.u32 	%r7, [%rd30];
	ld.global.u32 	%r8, [%rd27];
	mul.lo.s32 	%r9, %r8, %r7;
	mad.lo.s32 	%r10, %r9, %r5, %r9;
	st.global.u32 	[%rd23], %r10;
	mov.u32 	%r11, %tid.x;
	mov.u32 	%r12, %ctaid.x;
	mov.u32 	%r13, %ntid.x;
	mad.lo.s32 	%r14, %r12, %r13, %r11;
	{ // callseq 0, 0
	.param .b64 param0;
	st.param.b64 	[param0], 4;
	.param .b64 retval0;
	call.uni (retval0), 
	malloc, 
	(
	param0
	);
	ld.param.b64 	%rd35, [retval0];
	} // callseq 0
	{ // callseq 1, 0
	.param .b64 param0;
	st.param.b64 	[param0], 4;
	.param .b64 retval0;
	call.uni (retval0), 
	malloc, 
	(
	param0
	);
	ld.param.b64 	%rd37, [retval0];
	} // callseq 1
	{ // callseq 2, 0
	.param .b64 param0;
	st.param.b64 	[param0], 4;
	.param .b64 retval0;
	call.uni (retval0), 
	malloc, 
	(
	param0
	);
	ld.param.b64 	%rd39, [retval0];
	} // callseq 2
	mul.wide.s32 	%rd41, %r14, 8;
	add.s64 	%rd42, %rd22, %rd41;
	ld.global.f64 	%fd22, [%rd42];
	ld.global.f64 	%fd23, [%rd33];
	sub.f64 	%fd24, %fd22, %fd23;
	ld.global.f64 	%fd25, [%rd32];
	ld.global.f64 	%fd26, [%rd31];
	add.f64 	%fd27, %fd25, %fd26;
	div.rn.f64 	%fd28, %fd24, %fd27;
	cvt.rzi.s32.f64 	%r15, %fd28;
	add.s32 	%r16, %r15, 1;
	st.u32 	[%rd35], %r16;
	add.s64 	%rd43, %rd21, %rd41;
	ld.global.f64 	%fd29, [%rd43];
	ld.global.f64 	%fd30, [%rd28];
	sub.f64 	%fd31, %fd29, %fd30;
	ld.global.f64 	%fd32, [%rd32];
	ld.global.f64 	%fd33, [%rd31];
	add.f64 	%fd34, %fd32, %fd33;
	div.rn.f64 	%fd35, %fd31, %fd34;
	cvt.rzi.s32.f64 	%r17, %fd35;
	add.s32 	%r18, %r17, 1;
	st.u32 	[%rd37], %r18;
	add.s64 	%rd44, %rd20, %rd41;
	ld.global.f64 	%fd36, [%rd44];
	ld.global.f64 	%fd37, [%rd25];
	sub.f64 	%fd38, %fd36, %fd37;
	ld.global.f64 	%fd39, [%rd32];
	ld.global.f64 	%fd40, [%rd31];
	add.f64 	%fd41, %fd39, %fd40;
	div.rn.f64 	%fd42, %fd38, %fd41;
	cvt.rzi.s32.f64 	%r19, %fd42;
	add.s32 	%r20, %r19, 1;
	st.u32 	[%rd39], %r20;
	ld.u32 	%r21, [%rd35];
	ld.u32 	%r22, [%rd37];
	ld.global.u32 	%r23, [%rd27];
	mad.lo.s32 	%r24, %r23, %r19, %r22;
	ld.global.u32 	%r25, [%rd30];
	add.s32 	%r26, %r24, -1;
	mad.lo.s32 	%r27, %r26, %r25, %r21;
	mul.wide.s32 	%rd45, %r14, 4;
	add.s64 	%rd46, %rd19, %rd45;
	st.global.u32 	[%rd46], %r27;
	add.s64 	%rd47, %rd18, %rd45;
	st.global.u32 	[%rd47], %r14;
	ret;

}
	// .globl	_Z13findCellStartPiS_S_S_
.visible .entry _Z13findCellStartPiS_S_S_(
	.param .u64 .ptr .align 1 _Z13findCellStartPiS_S_S__param_0,
	.param .u64 .ptr .align 1 _Z13findCellStartPiS_S_S__param_1,
	.param .u64 .ptr .align 1 _Z13findCellStartPiS_S_S__param_2,
	.param .u64 .ptr .align 1 _Z13findCellStartPiS_S_S__param_3
)
{
	.reg .pred 	%p<5>;
	.reg .b32 	%r<18>;
	.reg .b64 	%rd<17>;

	ld.param.u64 	%rd5, [_Z13findCellStartPiS_S_S__param_0];
	ld.param.u64 	%rd4, [_Z13findCellStartPiS_S_S__param_1];
	ld.param.u64 	%rd6, [_Z13findCellStartPiS_S_S__param_2];
	ld.param.u64 	%rd7, [_Z13findCellStartPiS_S_S__param_3];
	cvta.to.global.u64 	%rd1, %rd6;
	cvta.to.global.u64 	%rd2, %rd7;
	cvta.to.global.u64 	%rd8, %rd5;
	mov.u32 	%r6, %tid.x;
	mov.u32 	%r7, %ctaid.x;
	mov.u32 	%r8, %ntid.x;
	mad.lo.s32 	%r9, %r7, %r8, %r6;
	mul.wide.s32 	%rd9, %r9, 4;
	add.s64 	%rd3, %rd8, %rd9;
	ld.global.u32 	%r2, [%rd3];
	ld.global.u32 	%r10, [%rd3+4];
	setp.eq.s32 	%p1, %r2, %r10;
	ld.global.u32 	%r17, [%rd2];
	add.s32 	%r12, %r17, -1;
	setp.eq.s32 	%p2, %r9, %r12;
	or.pred  	%p3, %p1, %p2;
	@%p3 bra 	$L__BB1_2;
	add.s32 	%r13, %r9, 1;
	cvta.to.global.u64 	%rd10, %rd4;
	mul.wide.s32 	%rd11, %r2, 4;
	add.s64 	%rd12, %rd1, %rd11;
	st.global.u32 	[%rd12+-4], %r9;
	ld.global.u32 	%r14, [%rd3+4];
	mul.wide.s32 	%rd13, %r14, 4;
	add.s64 	%rd14, %rd10, %rd13;
	st.global.u32 	[%rd14+-4], %r13;
	ld.global.u32 	%r17, [%rd2];
$L__BB1_2:
	add.s32 	%r15, %r17, -1;
	setp.ne.s32 	%p4, %r9, %r15;
	@%p4 bra 	$L__BB1_4;
	ld.global.u32 	%r16, [%rd3];
	mul.wide.s32 	%rd15, %r16, 4;
	add.s64 	%rd16, %rd1, %rd15;
	st.global.u32 	[%rd16+-4], %r9;
$L__BB1_4:
	ret;

}
	// .globl	_Z25createNeighbourArraysCUDAPiS_S_S_S_S_S_S_S_S_
.visible .entry _Z25createNeighbourArraysCUDAPiS_S_S_S_S_S_S_S_S_(
	.param .u64 .ptr .align 1 _Z25createNeighbourArraysCUDAPiS_S_S_S_S_S_S_S_S__param_0,
	.param .u64 .ptr .align 1 _Z25createNeighbourArraysCUDAPiS_S_S_S_S_S_S_S_S__param_1,
	.param .u64 .ptr .align 1 _Z25createNeighbourArraysCUDAPiS_S_S_S_S_S_S_S_S__param_2,
	.param .u64 .ptr .align 1 _Z25createNeighbourArraysCUDAPiS_S_S_S_S_S_S_S_S__param_3,
	.param .u64 .ptr .align 1 _Z25createNeighbourArraysCUDAPiS_S_S_S_S_S_S_S_S__param_4,
	.param .u64 .ptr .align 1 _Z25createNeighbourArraysCUDAPiS_S_S_S_S_S_S_S_S__param_5,
	.param .u64 .ptr .align 1 _Z25createNeighbourArraysCUDAPiS_S_S_S_S_S_S_S_S__param_6,
	.param .u64 .ptr .align 1 _Z25createNeighbourArraysCUDAPiS_S_S_S_S_S_S_S_S__param_7,
	.param .u64 .ptr .align 1 _Z25createNeighbourArraysCUDAPiS_S_S_S_S_S_S_S_S__param_8,
	.param .u64 .ptr .align 1 _Z25createNeighbourArraysCUDAPiS_S_S_S_S_S_S_S_S__param_9
)
{
	.reg .pred 	%p<13>;
	.reg .b32 	%r<68>;
	.reg .b64 	%rd<43>;

	ld.param.u64 	%rd9, [_Z25createNeighbourArraysCUDAPiS_S_S_S_S_S_S_S_S__param_0];
	ld.param.u64 	%rd11, [_Z25createNeighbourArraysCUDAPiS_S_S_S_S_S_S_S_S__param_1];
	ld.param.u64 	%rd12, [_Z25createNeighbourArraysCUDAPiS_S_S_S_S_S_S_S_S__param_2];
	ld.param.u64 	%rd13, [_Z25createNeighbourArraysCUDAPiS_S_S_S_S_S_S_S_S__param_3];
	ld.param.u64 	%rd14, [_Z25createNeighbourArraysCUDAPiS_S_S_S_S_S_S_S_S__param_4];
	ld.param.u64 	%rd15, [_Z25createNeighbourArraysCUDAPiS_S_S_S_S_S_S_S_S__param_5];
	ld.param.u64 	%rd16, [_Z25createNeighbourArraysCUDAPiS_S_S_S_S_S_S_S_S__param_6];
	ld.param.u64 	%rd17, [_Z25createNeighbourArraysCUDAPiS_S_S_S_S_S_S_S_S__param_7];
	ld.param.u64 	%rd18, [_Z25createNeighbourArraysCUDAPiS_S_S_S_S_S_S_S_S__param_8];
	cvta.to.global.u64 	%rd19, %rd9;
	cvta.to.global.u64 	%rd1, %rd11;
	cvta.to.global.u64 	%rd2, %rd12;
	cvta.to.global.u64 	%rd20, %rd17;
	cvta.to.global.u64 	%rd3, %rd16;
	cvta.to.global.u64 	%rd4, %rd15;
	cvta.to.global.u64 	%rd21, %rd18;
	cvta.to.global.u64 	%rd5, %rd14;
	cvta.to.global.u64 	%rd22, %rd13;
	mov.u32 	%r31, %tid.x;
	mov.u32 	%r32, %ctaid.x;
	mov.u32 	%r33, %ntid.x;
	mad.lo.s32 	%r1, %r32, %r33, %r31;
	mul.wide.s32 	%rd23, %r1, 4;
	add.s64 	%rd24, %rd22, %rd23;
	ld.global.u32 	%r34, [%rd24];
	add.s64 	%rd25, %rd5, %rd23;
	ld.global.u32 	%r35, [%rd25];
	ld.global.u32 	%r36, [%rd21];
	mad.lo.s32 	%r37, %r35, %r36, %r35;
	add.s32 	%r38, %r34, -1;
	ld.global.u32 	%r39, [%rd4];
	ld.global.u32 	%r40, [%rd3];
	mul.lo.s32 	%r41, %r40, %r39;
	div.s32 	%r2, %r38, %r41;
	add.s32 	%r42, %r2, 1;
	mul.lo.s32 	%r43, %r41, %r2;
	not.b32 	%r44, %r43;
	add.s32 	%r45, %r34, %r44;
	div.s32 	%r3, %r45, %r39;
	add.s32 	%r46, %r3, 1;
	mul.lo.s32 	%r47, %r3, %r39;
	not.b32 	%r48, %r47;
	add.s32 	%r49, %r34, %r48;
	sub.s32 	%r4, %r49, %r43;
	add.s32 	%r50, %r4, 1;
	setp.eq.s32 	%p1, %r50, %r39;
	setp.eq.s32 	%p2, %r46, %r40;
	ld.global.u32 	%r51, [%rd20];
	setp.eq.s32 	%p3, %r42, %r51;
	setp.ne.s32 	%p4, %r4, 0;
	selp.s32 	%r59, -1, 0, %p4;
	selp.b32 	%r6, 1, 2, %p3;
	selp.b32 	%r7, 1, 2, %p2;
	selp.b32 	%r8, 1, 2, %p1;
	add.s64 	%rd6, %rd19, 4;
	cvt.s64.s32 	%rd7, %r37;
	mov.b32 	%r67, 0;
$L__BB2_1:
	setp.ne.s32 	%p5, %r3, 0;
	selp.s32 	%r61, -1, 0, %p5;
	add.s32 	%r12, %r4, %r59;
$L__BB2_2:
	setp.ne.s32 	%p6, %r2, 0;
	selp.s32 	%r63, -1, 0, %p6;
	add.s32 	%r16, %r61, %r3;
$L__BB2_3:
	ld.global.u32 	%r52, [%rd4];
	add.s32 	%r53, %r63, %r2;
	ld.global.u32 	%r54, [%rd3];
	mad.lo.s32 	%r55, %r54, %r53, %r16;
	mad.lo.s32 	%r19, %r55, %r52, %r12;
	mul.wide.s32 	%rd26, %r19, 4;
	add.s64 	%rd8, %rd2, %rd26;
	ld.global.u32 	%r20, [%rd8];
	setp.eq.s32 	%p7, %r20, -1;
	@%p7 bra 	$L__BB2_6;
	mul.wide.s32 	%rd27, %r19, 4;
	add.s64 	%rd28, %rd1, %rd27;
	ld.global.u32 	%r65, [%rd28];
	setp.gt.s32 	%p8, %r65, %r20;
	@%p8 bra 	$L__BB2_6;
$L__BB2_5:
	mul.wide.s32 	%rd29, %r65, 4;
	add.s64 	%rd30, %rd5, %rd29;
	cvt.s64.s32 	%rd31, %r67;
	add.s64 	%rd32, %rd7, %rd31;
	shl.b64 	%rd33, %rd32, 2;
	add.s64 	%rd34, %rd6, %rd33;
	ld.global.u32 	%r56, [%rd30];
	add.s32 	%r67, %r67, 1;
	add.s32 	%r57, %r56, 1;
	st.global.u32 	[%rd34], %r57;
	add.s32 	%r25, %r65, 1;
	ld.global.u32 	%r58, [%rd8];
	setp.lt.s32 	%p9, %r65, %r58;
	mov.u32 	%r65, %r25;
	@%p9 bra 	$L__BB2_5;
$L__BB2_6:
	add.s32 	%r63, %r63, 1;
	setp.ne.s32 	%p10, %r63, %r6;
	@%p10 bra 	$L__BB2_3;
	add.s32 	%r61, %r61, 1;
	setp.ne.s32 	%p11, %r61, %r7;
	@%p11 bra 	$L__BB2_2;
	add.s32 	%r59, %r59, 1;
	setp.ne.s32 	%p12, %r59, %r8;
	@%p12 bra 	$L__BB2_1;
	ld.param.u64 	%rd42, [_Z25createNeighbourArraysCUDAPiS_S_S_S_S_S_S_S_S__param_9];
	ld.param.u64 	%rd41, [_Z25createNeighbourArraysCUDAPiS_S_S_S_S_S_S_S_S__param_0];
	cvta.to.global.u64 	%rd35, %rd42;
	cvta.to.global.u64 	%rd36, %rd41;
	shl.b64 	%rd37, %rd7, 2;
	add.s64 	%rd38, %rd36, %rd37;
	st.global.u32 	[%rd38], %r67;
	mul.wide.s32 	%rd39, %r1, 4;
	add.s64 	%rd40, %rd35, %rd39;
	st.global.u32 	[%rd40], %r67;
	ret;

}
	// .globl	_Z21InitializeCellDetailsPiS_
.visible .entry _Z21InitializeCellDetailsPiS_(
	.param .u64 .ptr .align 1 _Z21InitializeCellDetailsPiS__param_0,
	.param .u64 .ptr .align 1 _Z21InitializeCellDetailsPiS__param_1
)
{
	.reg .b32 	%r<7>;
	.reg .b64 	%rd<8>;

	ld.param.u64 	%rd1, [_Z21InitializeCellDetailsPiS__param_0];
	ld.param.u64 	%rd2, [_Z21InitializeCellDetailsPiS__param_1];
	cvta.to.global.u64 	%rd3, %rd2;
	cvta.to.global.u64 	%rd4, %rd1;
	mov.u32 	%r1, %tid.x;
	mov.u32 	%r2, %ctaid.x;
	mov.u32 	%r3, %ntid.x;
	mad.lo.s32 	%r4, %r2, %r3, %r1;
	mul.wide.s32 	%rd5, %r4, 4;
	add.s64 	%rd6, %rd4, %rd5;
	mov.b32 	%r5, 0;
	st.global.u32 	[%rd6], %r5;
	add.s64 	%rd7, %rd3, %rd5;
	mov.b32 	%r6, -1;
	st.global.u32 	[%rd7], %r6;
	ret;

}
	// .globl	_Z8TemplatePiS_S_S_S_S_S_S_
.visible .entry _Z8TemplatePiS_S_S_S_S_S_S_(
	.param .u64 .ptr .align 1 _Z8TemplatePiS_S_S_S_S_S_S__param_0,
	.param .u64 .ptr .align 1 _Z8TemplatePiS_S_S_S_S_S_S__param_1,
	.param .u64 .ptr .align 1 _Z8TemplatePiS_S_S_S_S_S_S__param_2,
	.param .u64 .ptr .align 1 _Z8TemplatePiS_S_S_S_S_S_S__param_3,
	.param .u64 .ptr .align 1 _Z8TemplatePiS_S_S_S_S_S_S__param_4,
	.param .u64 .ptr .align 1 _Z8TemplatePiS_S_S_S_S_S_S__param_5,
	.param .u64 .ptr .align 1 _Z8TemplatePiS_S_S_S_S_S_S__param_6,
	.param .u64 .ptr .align 1 _Z8TemplatePiS_S_S_S_S_S_S__param_7
)
{
	.reg .pred 	%p<13>;
	.reg .b32 	%r<64>;
	.reg .b64 	%rd<30>;

	ld.param.u64 	%rd8, [_Z8TemplatePiS_S_S_S_S_S_S__param_0];
	ld.param.u64 	%rd9, [_Z8TemplatePiS_S_S_S_S_S_S__param_1];
	ld.param.u64 	%rd10, [_Z8TemplatePiS_S_S_S_S_S_S__param_2];
	ld.param.u64 	%rd11, [_Z8TemplatePiS_S_S_S_S_S_S__param_3];
	ld.param.u64 	%rd12, [_Z8TemplatePiS_S_S_S_S_S_S__param_4];
	ld.param.u64 	%rd13, [_Z8TemplatePiS_S_S_S_S_S_S__param_5];
	ld.param.u64 	%rd14, [_Z8TemplatePiS_S_S_S_S_S_S__param_6];
	ld.param.u64 	%rd15, [_Z8TemplatePiS_S_S_S_S_S_S__param_7];
	cvta.to.global.u64 	%rd1, %rd9;
	cvta.to.global.u64 	%rd2, %rd10;
	cvta.to.global.u64 	%rd3, %rd11;
	cvta.to.global.u64 	%rd16, %rd14;
	cvta.to.global.u64 	%rd4, %rd13;
	cvta.to.global.u64 	%rd5, %rd12;
	cvta.to.global.u64 	%rd17, %rd8;
	cvta.to.global.u64 	%rd18, %rd15;
	mov.u32 	%r28, %tid.x;
	mov.u32 	%r29, %ntid.x;
	mov.u32 	%r30, %ctaid.x;
	mad.lo.s32 	%r31, %r29, %r30, %r28;
	ld.global.s32 	%rd19, [%rd18];
	{ // callseq 3, 0
	.param .b64 param0;
	st.param.b64 	[param0], %rd19;
	.param .b64 retval0;
	call.uni (retval0), 
	malloc, 
	(
	param0
	);
	ld.param.b64 	%rd20, [retval0];
	} // callseq 3
	mul.wide.s32 	%rd21, %r31, 4;
	add.s64 	%rd22, %rd17, %rd21;
	ld.global.u32 	%r32, [%rd22];
	add.s32 	%r33, %r32, -1;
	ld.global.u32 	%r34, [%rd5];
	ld.global.u32 	%r35, [%rd4];
	mul.lo.s32 	%r36, %r35, %r34;
	div.s32 	%r1, %r33, %r36;
	add.s32 	%r37, %r1, 1;
	mul.lo.s32 	%r38, %r36, %r1;
	not.b32 	%r39, %r38;
	add.s32 	%r40, %r32, %r39;
	div.s32 	%r2, %r40, %r34;
	add.s32 	%r41, %r2, 1;
	mul.lo.s32 	%r42, %r2, %r34;
	not.b32 	%r43, %r42;
	add.s32 	%r44, %r32, %r43;
	sub.s32 	%r3, %r44, %r38;
	add.s32 	%r45, %r3, 1;
	setp.eq.s32 	%p1, %r45, %r34;
	setp.eq.s32 	%p2, %r41, %r35;
	ld.global.u32 	%r46, [%rd16];
	setp.eq.s32 	%p3, %r37, %r46;
	setp.ne.s32 	%p4, %r3, 0;
	selp.s32 	%r55, -1, 0, %p4;
	selp.b32 	%r5, 1, 2, %p3;
	selp.b32 	%r6, 1, 2, %p2;
	selp.b32 	%r7, 1, 2, %p1;
	mov.b32 	%r63, 0;
$L__BB4_1:
	setp.ne.s32 	%p5, %r2, 0;
	selp.s32 	%r57, -1, 0, %p5;
$L__BB4_2:
	setp.ne.s32 	%p6, %r1, 0;
	selp.s32 	%r59, -1, 0, %p6;
$L__BB4_3:
	ld.global.u32 	%r47, [%rd5];
	add.s32 	%r48, %r59, %r1;
	ld.global.u32 	%r49, [%rd4];
	add.s32 	%r50, %r57, %r2;
	mad.lo.s32 	%r51, %r49, %r48, %r50;
	add.s32 	%r52, %r3, %r55;
	mad.lo.s32 	%r16, %r51, %r47, %r52;
	mul.wide.s32 	%rd23, %r16, 4;
	add.s64 	%rd7, %rd3, %rd23;
	ld.global.u32 	%r17, [%rd7];
	setp.eq.s32 	%p7, %r17, -1;
	@%p7 bra 	$L__BB4_6;
	add.s64 	%rd25, %rd2, %rd23;
	ld.global.u32 	%r61, [%rd25];
	setp.gt.s32 	%p8, %r61, %r17;
	@%p8 bra 	$L__BB4_6;
$L__BB4_5:
	mul.wide.s32 	%rd26, %r61, 4;
	add.s64 	%rd27, %rd1, %rd26;
	mul.wide.s32 	%rd28, %r63, 4;
	add.s64 	%rd29, %rd20, %rd28;
	ld.global.u32 	%r53, [%rd27];
	add.s32 	%r63, %r63, 1;
	st.u32 	[%rd29+4], %r53;
	add.s32 	%r22, %r61, 1;
	ld.global.u32 	%r54, [%rd7];
	setp.lt.s32 	%p9, %r61, %r54;
	mov.u32 	%r61, %r22;
	@%p9 bra 	$L__BB4_5;
$L__BB4_6:
	add.s32 	%r59, %r59, 1;
	setp.ne.s32 	%p10, %r59, %r5;
	@%p10 bra 	$L__BB4_3;
	add.s32 	%r57, %r57, 1;
	setp.ne.s32 	%p11, %r57, %r6;
	@%p11 bra 	$L__BB4_2;
	add.s32 	%r55, %r55, 1;
	setp.ne.s32 	%p12, %r55, %r7;
	@%p12 bra 	$L__BB4_1;
	st.u32 	[%rd20], %r63;
	ret;

}


// ===== COMPILED SASS (sm_100) =====

	.target	sm_100

	.elftype	@"ET_EXEC"


//--------------------- .note.nv.tkinfo           --------------------------
	.section	.note.nv.tkinfo,"",@"SHT_NOTE"
	.sectionflags	@"SHF_NOTE_NV_TKINFO"
	.tkinfo
        /*0018*/ 	.word	0x00000002
        /*0030*/ 	.string	""
        /*0030*/ 	.string	"ptxas"
        /*0030*/ 	.string	"Cuda compilation tools, release 13.0, V13.0.88"
        /*0030*/ 	.string	"Build cuda_13.0.r13.0/compiler.36424714_0"
        /*0030*/ 	.string	"-arch sm_100 -m 64 "



//--------------------- .note.nv.cuinfo           --------------------------
	.section	.note.nv.cuinfo,"",@"SHT_NOTE"
	.sectionflags	@"SHF_NOTE_NV_CUINFO"
        /*0018*/ 	.short	0x0002
        /*001a*/ 	.short	0x0064
        /*001c*/ 	.short	0x0082
	.zero		2


//--------------------- .nv.info                  --------------------------
	.section	.nv.info,"",@"SHT_CUDA_INFO"
	.align	4


	//----- nvinfo : EIATTR_REGCOUNT
	.align		4
        /*0000*/ 	.byte	0x04, 0x2f
        /*0002*/ 	.short	(.L_1 - .L_0)
	.align		4
.L_0:
        /*0004*/ 	.word	index@(_Z8calcHashPdS_S_PiS0_S_S_S_S_S_S_S_S_S0_S0_S0_S0_S0_)
        /*0008*/ 	.word	0x0000001e


	//----- nvinfo : EIATTR_FRAME_SIZE
	.align		4
.L_1:
        /*000c*/ 	.byte	0x04, 0x11
        /*000e*/ 	.short	(.L_3 - .L_2)
	.align		4
.L_2:
        /*0010*/ 	.word	index@($__internal_0_$__cuda_sm20_div_rn_f64_full)
        /*0014*/ 	.word	0x00000000


	//----- nvinfo : EIATTR_FRAME_SIZE
	.align		4
.L_3:
        /*0018*/ 	.byte	0x04, 0x11
        /*001a*/ 	.short	(.L_5 - .L_4)
	.align		4
.L_4:
        /*001c*/ 	.word	index@(_Z8calcHashPdS_S_PiS0_S_S_S_S_S_S_S_S_S0_S0_S0_S0_S0_)
        /*0020*/ 	.word	0x00000000


	//----- nvinfo : EIATTR_REGCOUNT
	.align		4
.L_5:
        /*0024*/ 	.byte	0x04, 0x2f
        /*0026*/ 	.short	(.L_7 - .L_6)
	.align		4
.L_6:
        /*0028*/ 	.word	index@(_Z13findCellStartPiS_S_S_)
        /*002c*/ 	.word	0x00000012


	//----- nvinfo : EIATTR_FRAME_SIZE
	.align		4
.L_7:
        /*0030*/ 	.byte	0x04, 0x11
        /*0032*/ 	.short	(.L_9 - .L_8)
	.align		4
.L_8:
        /*0034*/ 	.word	index@(_Z13findCellStartPiS_S_S_)
        /*0038*/ 	.word	0x00000000


	//----- nvinfo : EIATTR_REGCOUNT
	.align		4
.L_9:
        /*003c*/ 	.byte	0x04, 0x2f
        /*003e*/ 	.short	(.L_11 - .L_10)
	.align		4
.L_10:
        /*0040*/ 	.word	index@(_Z25createNeighbourArraysCUDAPiS_S_S_S_S_S_S_S_S_)
        /*0044*/ 	.word	0x0000001c


	//----- nvinfo : EIATTR_FRAME_SIZE
	.align		4
.L_11:
        /*0048*/ 	.byte	0x04, 0x11
        /*004a*/ 	.short	(.L_13 - .L_12)
	.align		4
.L_12:
        /*004c*/ 	.word	index@(_Z25createNeighbourArraysCUDAPiS_S_S_S_S_S_S_S_S_)
        /*0050*/ 	.word	0x00000000


	//----- nvinfo : EIATTR_REGCOUNT
	.align		4
.L_13:
        /*0054*/ 	.byte	0x04, 0x2f
        /*0056*/ 	.short	(.L_15 - .L_14)
	.align		4
.L_14:
        /*0058*/ 	.word	index@(_Z21InitializeCellDetailsPiS_)
        /*005c*/ 	.word	0x0000000a


	//----- nvinfo : EIATTR_FRAME_SIZE
	.align		4
.L_15:
        /*0060*/ 	.byte	0x04, 0x11
        /*0062*/ 	.short	(.L_17 - .L_16)
	.align		4
.L_16:
        /*0064*/ 	.word	index@(_Z21InitializeCellDetailsPiS_)
        /*0068*/ 	.word	0x00000000


	//----- nvinfo : EIATTR_REGCOUNT
	.align		4
.L_17:
        /*006c*/ 	.byte	0x04, 0x2f
        /*006e*/ 	.short	(.L_19 - .L_18)
	.align		4
.L_18:
        /*0070*/ 	.word	index@(_Z8TemplatePiS_S_S_S_S_S_S_)
        /*0074*/ 	.word	0x0000001a


	//----- nvinfo : EIATTR_FRAME_SIZE
	.align		4
.L_19:
        /*0078*/ 	.byte	0x04, 0x11
        /*007a*/ 	.short	(.L_21 - .L_20)
	.align		4
.L_20:
        /*007c*/ 	.word	index@(_Z8TemplatePiS_S_S_S_S_S_S_)
        /*0080*/ 	.word	0x00000000


	//----- nvinfo : EIATTR_MIN_STACK_SIZE
	.align		4
.L_21:
        /*0084*/ 	.byte	0x04, 0x12
        /*0086*/ 	.short	(.L_23 - .L_22)
	.align		4
.L_22:
        /*0088*/ 	.word	index@(_Z8TemplatePiS_S_S_S_S_S_S_)
        /*008c*/ 	.word	0x00000000


	//----- nvinfo : EIATTR_MIN_STACK_SIZE
	.align		4
.L_23:
        /*0090*/ 	.byte	0x04, 0x12
        /*0092*/ 	.short	(.L_25 - .L_24)
	.align		4
.L_24:
        /*0094*/ 	.word	index@(_Z21InitializeCellDetailsPiS_)
        /*0098*/ 	.word	0x00000000


	//----- nvinfo : EIATTR_MIN_STACK_SIZE
	.align		4
.L_25:
        /*009c*/ 	.byte	0x04, 0x12
        /*009e*/ 	.short	(.L_27 - .L_26)
	.align		4
.L_26:
        /*00a0*/ 	.word	index@(_Z25createNeighbourArraysCUDAPiS_S_S_S_S_S_S_S_S_)
        /*00a4*/ 	.word	0x00000000


	//----- nvinfo : EIATTR_MIN_STACK_SIZE
	.align		4
.L_27:
        /*00a8*/ 	.byte	0x04, 0x12
        /*00aa*/ 	.short	(.L_29 - .L_28)
	.align		4
.L_28:
        /*00ac*/ 	.word	index@(_Z13findCellStartPiS_S_S_)
        /*00b0*/ 	.word	0x00000000


	//----- nvinfo : EIATTR_MIN_STACK_SIZE
	.align		4
.L_29:
        /*00b4*/ 	.byte	0x04, 0x12
        /*00b6*/ 	.short	(.L_31 - .L_30)
	.align		4
.L_30:
        /*00b8*/ 	.word	index@(_Z8calcHashPdS_S_PiS0_S_S_S_S_S_S_S_S_S0_S0_S0_S0_S0_)
        /*00bc*/ 	.word	0x00000000
.L_31:


//--------------------- .nv.compat                --------------------------
	.section	.nv.compat,"",@"SHT_CUDA_COMPAT_INFO"
	.align	4
        /*0000*/ 	.byte	0x02, 0x09, 0x00, 0x00, 0x02, 0x02, 0x01, 0x00, 0x02, 0x05, 0x05, 0x00, 0x03, 0x07, 0x01, 0x01
        /*0010*/ 	.byte	0x02, 0x03, 0x00, 0x00, 0x02, 0x06, 0x01, 0x00, 0x04, 0x0b, 0x08, 0x00, 0x01, 0x00, 0x00, 0x00
        /*0020*/ 	.byte	0x00, 0x00, 0x00, 0x00


//--------------------- .nv.info._Z8TemplatePiS_S_S_S_S_S_S_ --------------------------
	.section	.nv.info._Z8TemplatePiS_S_S_S_S_S_S_,"",@"SHT_CUDA_INFO"
	.sectionflags	@""
	.align	4


	//----- nvinfo : EIATTR_CUDA_API_VERSION
	.align		4
        /*0000*/ 	.byte	0x04, 0x37
        /*0002*/ 	.short	(.L_33 - .L_32)
.L_32:
        /*0004*/ 	.word	0x00000082


	//----- nvinfo : EIATTR_KPARAM_INFO
	.align		4
.L_33:
        /*0008*/ 	.byte	0x04, 0x17
        /*000a*/ 	.short	(.L_35 - .L_34)
.L_34:
        /*000c*/ 	.word	0x00000000
        /*0010*/ 	.short	0x0007
        /*0012*/ 	.short	0x0038
        /*0014*/ 	.byte	0x00, 0xf5, 0x21, 0x00


	//----- nvinfo : EIATTR_KPARAM_INFO
	.align		4
.L_35:
        /*0018*/ 	.byte	0x04, 0x17
        /*001a*/ 	.short	(.L_37 - .L_36)
.L_36:
        /*001c*/ 	.word	0x00000000
        /*0020*/ 	.short	0x0006
        /*0022*/ 	.short	0x0030
        /*0024*/ 	.byte	0x00, 0xf5, 0x21, 0x00


	//----- nvinfo : EIATTR_KPARAM_INFO
	.align		4
.L_37:
        /*0028*/ 	.byte	0x04, 0x17
        /*002a*/ 	.short	(.L_39 - .L_38)
.L_38:
        /*002c*/ 	.word	0x00000000
        /*0030*/ 	.short	0x0005
        /*0032*/ 	.short	0x0028
        /*0034*/ 	.byte	0x00, 0xf5, 0x21, 0x00


	//----- nvinfo : EIATTR_KPARAM_INFO
	.align		4
.L_39:
        /*0038*/ 	.byte	0x04, 0x17
        /*003a*/ 	.short	(.L_41 - .L_40)
.L_40:
        /*003c*/ 	.word	0x00000000
        /*0040*/ 	.short	0x0004
        /*0042*/ 	.short	0x0020
        /*0044*/ 	.byte	0x00, 0xf5, 0x21, 0x00


	//----- nvinfo : EIATTR_KPARAM_INFO
	.align		4
.L_41:
        /*0048*/ 	.byte	0x04, 0x17
        /*004a*/ 	.short	(.L_43 - .L_42)
.L_42:
        /*004c*/ 	.word	0x00000000
        /*0050*/ 	.short	0x0003
        /*0052*/ 	.short	0x0018
        /*0054*/ 	.byte	0x00, 0xf5, 0x21, 0x00


	//----- nvinfo : EIATTR_KPARAM_INFO
	.align		4
.L_43:
        /*0058*/ 	.byte	0x04, 0x17
        /*005a*/ 	.short	(.L_45 - .L_44)
.L_44:
        /*005c*/ 	.word	0x00000000
        /*0060*/ 	.short	0x0002
        /*0062*/ 	.short	0x0010
        /*0064*/ 	.byte	0x00, 0xf5, 0x21, 0x00


	//----- nvinfo : EIATTR_KPARAM_INFO
	.align		4
.L_45:
        /*0068*/ 	.byte	0x04, 0x17
        /*006a*/ 	.short	(.L_47 - .L_46)
.L_46:
        /*006c*/ 	.word	0x00000000
        /*0070*/ 	.short	0x0001
        /*0072*/ 	.short	0x0008
        /*0074*/ 	.byte	0x00, 0xf5, 0x21, 0x00


	//----- nvinfo : EIATTR_KPARAM_INFO
	.align		4
.L_47:
        /*0078*/ 	.byte	0x04, 0x17
        /*007a*/ 	.short	(.L_49 - .L_48)
.L_48:
        /*007c*/ 	.word	0x00000000
        /*0080*/ 	.short	0x0000
        /*0082*/ 	.short	0x0000
        /*0084*/ 	.byte	0x00, 0xf5, 0x21, 0x00


	//----- nvinfo : EIATTR_SPARSE_MMA_MASK
	.align		4
.L_49:
        /*0088*/ 	.byte	0x03, 0x50
        /*008a*/ 	.short	0x0000


	//----- nvinfo : EIATTR_MAXREG_COUNT
	.align		4
        /*008c*/ 	.byte	0x03, 0x1b
        /*008e*/ 	.short	0x00ff


	//----- nvinfo : EIATTR_EXTERNS
	.align		4
        /*0090*/ 	.byte	0x04, 0x0f
        /*0092*/ 	.short	(.L_51 - .L_50)


	//   ....[0]....
	.align		4
.L_50:
        /*0094*/ 	.word	index@(malloc)


	//----- nvinfo : EIATTR_MERCURY_ISA_VERSION
	.align		4
.L_51:
        /*0098*/ 	.byte	0x03, 0x5f
        /*009a*/ 	.short	0x0101


	//----- nvinfo : EIATTR_VRC_CTA_INIT_COUNT
	.align		4
        /*009c*/ 	.byte	0x02, 0x4a
	.zero		1
	.zero		1


	//----- nvinfo : EIATTR_SYSCALL_OFFSETS
	.align		4
        /*00a0*/ 	.byte	0x04, 0x46
        /*00a2*/ 	.short	(.L_53 - .L_52)


	//   ....[0]....
.L_52:
        /*00a4*/ 	.word	0x000000c0


	//----- nvinfo : EIATTR_EXIT_INSTR_OFFSETS
	.align		4
.L_53:
        /*00a8*/ 	.byte	0x04, 0x1c
        /*00aa*/ 	.short	(.L_55 - .L_54)


	//   ....[0]....
.L_54:
        /*00ac*/ 	.word	0x00000920


	//----- nvinfo : EIATTR_CRS_STACK_SIZE
	.align		4
.L_55:
        /*00b0*/ 	.byte	0x04, 0x1e
        /*00b2*/ 	.short	(.L_57 - .L_56)
.L_56:
        /*00b4*/ 	.word	0x00000000


	//----- nvinfo : EIATTR_CBANK_PARAM_SIZE
	.align		4
.L_57:
        /*00b8*/ 	.byte	0x03, 0x19
        /*00ba*/ 	.short	0x0040


	//----- nvinfo : EIATTR_PARAM_CBANK
	.align		4
        /*00bc*/ 	.byte	0x04, 0x0a
        /*00be*/ 	.short	(.L_59 - .L_58)
	.align		4
.L_58:
        /*00c0*/ 	.word	index@(.nv.constant0._Z8TemplatePiS_S_S_S_S_S_S_)
        /*00c4*/ 	.short	0x0380
        /*00c6*/ 	.short	0x0040


	//----- nvinfo : EIATTR_SW_WAR
	.align		4
.L_59:
        /*00c8*/ 	.byte	0x04, 0x36
        /*00ca*/ 	.short	(.L_61 - .L_60)
.L_60:
        /*00cc*/ 	.word	0x00000008
.L_61:


//--------------------- .nv.info._Z21InitializeCellDetailsPiS_ --------------------------
	.section	.nv.info._Z21InitializeCellDetailsPiS_,"",@"SHT_CUDA_INFO"
	.sectionflags	@""
	.align	4


	//----- nvinfo : EIATTR_CUDA_API_VERSION
	.align		4
        /*0000*/ 	.byte	0x04, 0x37
        /*0002*/ 	.short	(.L_63 - .L_62)
.L_62:
        /*0004*/ 	.word	0x00000082


	//----- nvinfo : EIATTR_KPARAM_INFO
	.align		4
.L_63:
        /*0008*/ 	.byte	0x04, 0x17
        /*000a*/ 	.short	(.L_65 - .L_64)
.L_64:
        /*000c*/ 	.word	0x00000000
        /*0010*/ 	.short	0x0001
        /*0012*/ 	.short	0x0008
        /*0014*/ 	.byte	0x00, 0xf5, 0x21, 0x00


	//----- nvinfo : EIATTR_KPARAM_INFO
	.align		4
.L_65:
        /*0018*/ 	.byte	0x04, 0x17
        /*001a*/ 	.short	(.L_67 - .L_66)
.L_66:
        /*001c*/ 	.word	0x00000000
        /*0020*/ 	.short	0x0000
        /*0022*/ 	.short	0x0000
        /*0024*/ 	.byte	0x00, 0xf5, 0x21, 0x00


	//----- nvinfo : EIATTR_SPARSE_MMA_MASK
	.align		4
.L_67:
        /*0028*/ 	.byte	0x03, 0x50
        /*002a*/ 	.short	0x0000


	//----- nvinfo : EIATTR_MAXREG_COUNT
	.align		4
        /*002c*/ 	.byte	0x03, 0x1b
        /*002e*/ 	.short	0x00ff


	//----- nvinfo : EIATTR_MERCURY_ISA_VERSION
	.align		4
        /*0030*/ 	.byte	0x03, 0x5f
        /*0032*/ 	.short	0x0101


	//----- nvinfo : EIATTR_VRC_CTA_INIT_COUNT
	.align		4
        /*0034*/ 	.byte	0x02, 0x4a
	.zero		1
	.zero		1


	//----- nvinfo : EIATTR_EXIT_INSTR_OFFSETS
	.align		4
        /*0038*/ 	.byte	0x04, 0x1c
        /*003a*/ 	.short	(.L_69 - .L_68)


	//   ....[0]....
.L_68:
        /*003c*/ 	.word	0x000000d0


	//----- nvinfo : EIATTR_CBANK_PARAM_SIZE
	.align		4
.L_69:
        /*0040*/ 	.byte	0x03, 0x19
        /*0042*/ 	.short	0x0010


	//----- nvinfo : EIATTR_PARAM_CBANK
	.align		4
        /*0044*/ 	.byte	0x04, 0x0a
        /*0046*/ 	.short	(.L_71 - .L_70)
	.align		4
.L_70:
        /*0048*/ 	.word	index@(.nv.constant0._Z21InitializeCellDetailsPiS_)
        /*004c*/ 	.short	0x0380
        /*004e*/ 	.short	0x0010


	//----- nvinfo : EIATTR_SW_WAR
	.align		4
.L_71:
        /*0050*/ 	.byte	0x04, 0x36
        /*0052*/ 	.short	(.L_73 - .L_72)
.L_72:
        /*0054*/ 	.word	0x00000008
.L_73:


//--------------------- .nv.info._Z25createNeighbourArraysCUDAPiS_S_S_S_S_S_S_S_S_ --------------------------
	.section	.nv.info._Z25createNeighbourArraysCUDAPiS_S_S_S_S_S_S_S_S_,"",@"SHT_CUDA_INFO"
	.sectionflags	@""
	.align	4


	//----- nvinfo : EIATTR_CUDA_API_VERSION
	.align		4
        /*0000*/ 	.byte	0x04, 0x37
        /*0002*/ 	.short	(.L_75 - .L_74)
.L_74:
        /*0004*/ 	.word	0x00000082


	//----- nvinfo : EIATTR_KPARAM_INFO
	.align		4
.L_75:
        /*0008*/ 	.byte	0x04, 0x17
        /*000a*/ 	.short	(.L_77 - .L_76)
.L_76:
        /*000c*/ 	.word	0x00000000
        /*0010*/ 	.short	0x0009
        /*0012*/ 	.short	0x0048
        /*0014*/ 	.byte	0x00, 0xf5, 0x21, 0x00


	//----- nvinfo : EIATTR_KPARAM_INFO
	.align		4
.L_77:
        /*0018*/ 	.byte	0x04, 0x17
        /*001a*/ 	.short	(.L_79 - .L_78)
.L_78:
        /*001c*/ 	.word	0x00000000
        /*0020*/ 	.short	0x0008
        /*0022*/ 	.short	0x0040
        /*0024*/ 	.byte	0x00, 0xf5, 0x21, 0x00


	//----- nvinfo : EIATTR_KPARAM_INFO
	.align		4
.L_79:
        /*0028*/ 	.byte	0x04, 0x17
        /*002a*/ 	.short	(.L_81 - .L_80)
.L_80:
        /*002c*/ 	.word	0x00000000
        /*0030*/ 	.short	0x0007
        /*0032*/ 	.short	0x0038
        /*0034*/ 	.byte	0x00, 0xf5, 0x21, 0x00


	//----- nvinfo : EIATTR_KPARAM_INFO
	.align		4
.L_81:
        /*0038*/ 	.byte	0x04, 0x17
        /*003a*/ 	.short	(.L_83 - .L_82)
.L_82:
        /*003c*/ 	.word	0x00000000
        /*0040*/ 	.short	0x0006
        /*0042*/ 	.short	0x0030
        /*0044*/ 	.byte	0x00, 0xf5, 0x21, 0x00


	//----- nvinfo : EIATTR_KPARAM_INFO
	.align		4
.L_83:
        /*0048*/ 	.byte	0x04, 0x17
        /*004a*/ 	.short	(.L_85 - .L_84)
.L_84:
        /*004c*/ 	.word	0x00000000
        /*0050*/ 	.short	0x0005
        /*0052*/ 	.short	0x0028
        /*0054*/ 	.byte	0x00, 0xf5, 0x21, 0x00


	//----- nvinfo : EIATTR_KPARAM_INFO
	.align		4
.L_85:
        /*0058*/ 	.byte	0x04, 0x17
        /*005a*/ 	.short	(.L_87 - .L_86)
.L_86:
        /*005c*/ 	.word	0x00000000
        /*0060*/ 	.short	0x0004
        /*0062*/ 	.short	0x0020
        /*0064*/ 	.byte	0x00, 0xf5, 0x21, 0x00


	//----- nvinfo : EIATTR_KPARAM_INFO
	.align		4
.L_87:
        /*0068*/ 	.byte	0x04, 0x17
        /*006a*/ 	.short	(.L_89 - .L_88)
.L_88:
        /*006c*/ 	.word	0x00000000
        /*0070*/ 	.short	0x0003
        /*0072*/ 	.short	0x0018
        /*0074*/ 	.byte	0x00, 0xf5, 0x21, 0x00


	//----- nvinfo : EIATTR_KPARAM_INFO
	.align		4
.L_89:
        /*0078*/ 	.byte	0x04, 0x17
        /*007a*/ 	.short	(.L_91 - .L_90)
.L_90:
        /*007c*/ 	.word	0x00000000
        /*0080*/ 	.short	0x0002
        /*0082*/ 	.short	0x0010
        /*0084*/ 	.byte	0x00, 0xf5, 0x21, 0x00


	//----- nvinfo : EIATTR_KPARAM_INFO
	.align		4
.L_91:
        /*0088*/ 	.byte	0x04, 0x17
        /*008a*/ 	.short	(.L_93 - .L_92)
.L_92:
        /*008c*/ 	.word	0x00000000
        /*0090*/ 	.short	0x0001
        /*0092*/ 	.short	0x0008
        /*0094*/ 	.byte	0x00, 0xf5, 0x21, 0x00


	//----- nvinfo : EIATTR_KPARAM_INFO
	.align		4
.L_93:
        /*0098*/ 	.byte	0x04, 0x17
        /*009a*/ 	.short	(.L_95 - .L_94)
.L_94:
        /*009c*/ 	.word	0x00000000
        /*00a0*/ 	.short	0x0000
        /*00a2*/ 	.short	0x0000
        /*00a4*/ 	.byte	0x00, 0xf5, 0x21, 0x00


	//----- nvinfo : EIATTR_SPARSE_MMA_MASK
	.align		4
.L_95:
        /*00a8*/ 	.byte	0x03, 0x50
        /*00aa*/ 	.short	0x0000


	//----- nvinfo : EIATTR_MAXREG_COUNT
	.align		4
        /*00ac*/ 	.byte	0x03, 0x1b
        /*00ae*/ 	.short	0x00ff


	//----- nvinfo : EIATTR_MERCURY_ISA_VERSION
	.align		4
        /*00b0*/ 	.byte	0x03, 0x5f
        /*00b2*/ 	.short	0x0101


	//----- nvinfo : EIATTR_VRC_CTA_INIT_COUNT
	.align		4
        /*00b4*/ 	.byte	0x02, 0x4a
	.zero		1
	.zero		1


	//----- nvinfo : EIATTR_EXIT_INSTR_OFFSETS
	.align		4
        /*00b8*/ 	.byte	0x04, 0x1c
        /*00ba*/ 	.short	(.L_97 - .L_96)


	//   ....[0]....
.L_96:
        /*00bc*/ 	.word	0x00000a00


	//----- nvinfo : EIATTR_CRS_STACK_SIZE
	.align		4
.L_97:
        /*00c0*/ 	.byte	0x04, 0x1e
        /*00c2*/ 	.short	(.L_99 - .L_98)
.L_98:
        /*00c4*/ 	.word	0x00000000


	//----- nvinfo : EIATTR_CBANK_PARAM_SIZE
	.align		4
.L_99:
        /*00c8*/ 	.byte	0x03, 0x19
        /*00ca*/ 	.short	0x0050


	//----- nvinfo : EIATTR_PARAM_CBANK
	.align		4
        /*00cc*/ 	.byte	0x04, 0x0a
        /*00ce*/ 	.short	(.L_101 - .L_100)
	.align		4
.L_100:
        /*00d0*/ 	.word	index@(.nv.constant0._Z25createNeighbourArraysCUDAPiS_S_S_S_S_S_S_S_S_)
        /*00d4*/ 	.short	0x0380
        /*00d6*/ 	.short	0x0050


	//----- nvinfo : EIATTR_SW_WAR
	.align		4
.L_101:
        /*00d8*/ 	.byte	0x04, 0x36
        /*00da*/ 	.short	(.L_103 - .L_102)
.L_102:
        /*00dc*/ 	.word	0x00000008
.L_103:


//--------------------- .nv.info._Z13findCellStartPiS_S_S_ --------------------------
	.section	.nv.info._Z13findCellStartPiS_S_S_,"",@"SHT_CUDA_INFO"
	.sectionflags	@""
	.align	4


	//----- nvinfo : EIATTR_CUDA_API_VERSION
	.align		4
        /*0000*/ 	.byte	0x04, 0x37
        /*0002*/ 	.short	(.L_105 - .L_104)
.L_104:
        /*0004*/ 	.word	0x00000082


	//----- nvinfo : EIATTR_KPARAM_INFO
	.align		4
.L_105:
        /*0008*/ 	.byte	0x04, 0x17
        /*000a*/ 	.short	(.L_107 - .L_106)
.L_106:
        /*000c*/ 	.word	0x00000000
        /*0010*/ 	.short	0x0003
        /*0012*/ 	.short	0x0018
        /*0014*/ 	.byte	0x00, 0xf5, 0x21, 0x00


	//----- nvinfo : EIATTR_KPARAM_INFO
	.align		4
.L_107:
        /*0018*/ 	.byte	0x04, 0x17
        /*001a*/ 	.short	(.L_109 - .L_108)
.L_108:
        /*001c*/ 	.word	0x00000000
        /*0020*/ 	.short	0x0002
        /*0022*/ 	.short	0x0010
        /*0024*/ 	.byte	0x00, 0xf5, 0x21, 0x00


	//----- nvinfo : EIATTR_KPARAM_INFO
	.align		4
.L_109:
        /*0028*/ 	.byte	0x04, 0x17
        /*002a*/ 	.short	(.L_111 - .L_110)
.L_110:
        /*002c*/ 	.word	0x00000000
        /*0030*/ 	.short	0x0001
        /*0032*/ 	.short	0x0008
        /*0034*/ 	.byte	0x00, 0xf5, 0x21, 0x00


	//----- nvinfo : EIATTR_KPARAM_INFO
	.align		4
.L_111:
        /*0038*/ 	.byte	0x04, 0x17
        /*003a*/ 	.short	(.L_113 - .L_112)
.L_112:
        /*003c*/ 	.word	0x00000000
        /*0040*/ 	.short	0x0000
        /*0042*/ 	.short	0x0000
        /*0044*/ 	.byte	0x00, 0xf5, 0x21, 0x00


	//----- nvinfo : EIATTR_SPARSE_MMA_MASK
	.align		4
.L_113:
        /*0048*/ 	.byte	0x03, 0x50
        /*004a*/ 	.short	0x0000


	//----- nvinfo : EIATTR_MAXREG_COUNT
	.align		4
        /*004c*/ 	.byte	0x03, 0x1b
        /*004e*/ 	.short	0x00ff


	//----- nvinfo : EIATTR_MERCURY_ISA_VERSION
	.align		4
        /*0050*/ 	.byte	0x03, 0x5f
        /*0052*/ 	.short	0x0101


	//----- nvinfo : EIATTR_VRC_CTA_INIT_COUNT
	.align		4
        /*0054*/ 	.byte	0x02, 0x4a
	.zero		1
	.zero		1


	//----- nvinfo : EIATTR_EXIT_INSTR_OFFSETS
	.align		4
        /*0058*/ 	.byte	0x04, 0x1c
        /*005a*/ 	.short	(.L_115 - .L_114)


	//   ....[0]....
.L_114:
        /*005c*/ 	.word	0x000001d0


	//   ....[1]....
        /*0060*/ 	.word	0x00000220


	//----- nvinfo : EIATTR_CRS_STACK_SIZE
	.align		4
.L_115:
        /*0064*/ 	.byte	0x04, 0x1e
        /*0066*/ 	.short	(.L_117 - .L_116)
.L_116:
        /*0068*/ 	.word	0x00000000


	//----- nvinfo : EIATTR_CBANK_PARAM_SIZE
	.align		4
.L_117:
        /*006c*/ 	.byte	0x03, 0x19
        /*006e*/ 	.short	0x0020


	//----- nvinfo : EIATTR_PARAM_CBANK
	.align		4
        /*0070*/ 	.byte	0x04, 0x0a
        /*0072*/ 	.short	(.L_119 - .L_118)
	.align		4
.L_118:
        /*0074*/ 	.word	index@(.nv.constant0._Z13findCellStartPiS_S_S_)
        /*0078*/ 	.short	0x0380
        /*007a*/ 	.short	0x0020


	//----- nvinfo : EIATTR_SW_WAR
	.align		4
.L_119:
        /*007c*/ 	.byte	0x04, 0x36
        /*007e*/ 	.short	(.L_121 - .L_120)
.L_120:
        /*0080*/ 	.word	0x00000008
.L_121:


//--------------------- .nv.info._Z8calcHashPdS_S_PiS0_S_S_S_S_S_S_S_S_S0_S0_S0_S0_S0_ --------------------------
	.section	.nv.info._Z8calcHashPdS_S_PiS0_S_S_S_S_S_S_S_S_S0_S0_S0_S0_S0_,"",@"SHT_CUDA_INFO"
	.sectionflags	@""
	.align	4


	//----- nvinfo : EIATTR_CUDA_API_VERSION
	.align		4
        /*0000*/ 	.byte	0x04, 0x37
        /*0002*/ 	.short	(.L_123 - .L_122)
.L_122:
        /*0004*/ 	.word	0x00000082


	//----- nvinfo : EIATTR_KPARAM_INFO
	.align		4
.L_123:
        /*0008*/ 	.byte	0x04, 0x17
        /*000a*/ 	.short	(.L_125 - .L_124)
.L_124:
        /*000c*/ 	.word	0x00000000
        /*0010*/ 	.short	0x0011
        /*0012*/ 	.short	0x0088
        /*0014*/ 	.byte	0x00, 0xf5, 0x21, 0x00


	//----- nvinfo : EIATTR_KPARAM_INFO
	.align		4
.L_125:
        /*0018*/ 	.byte	0x04, 0x17
        /*001a*/ 	.short	(.L_127 - .L_126)
.L_126:
        /*001c*/ 	.word	0x00000000
        /*0020*/ 	.short	0x0010
        /*0022*/ 	.short	0x0080
        /*0024*/ 	.byte	0x00, 0xf5, 0x21, 0x00


	//----- nvinfo : EIATTR_KPARAM_INFO
	.align		4
.L_127:
        /*0028*/ 	.byte	0x04, 0x17
        /*002a*/ 	.short	(.L_129 - .L_128)
.L_128:
        /*002c*/ 	.word	0x00000000
        /*0030*/ 	.short	0x000f
        /*0032*/ 	.short	0x0078
        /*0034*/ 	.byte	0x00, 0xf5, 0x21, 0x00


	//----- nvinfo : EIATTR_KPARAM_INFO
	.align		4
.L_129:
        /*0038*/ 	.byte	0x04, 0x17
        /*003a*/ 	.short	(.L_131 - .L_130)
.L_130:
        /*003c*/ 	.word	0x00000000
        /*0040*/ 	.short	0x000e
        /*0042*/ 	.short	0x0070
        /*0044*/ 	.byte	0x00, 0xf5, 0x21, 0x00


	//----- nvinfo : EIATTR_KPARAM_INFO
	.align		4
.L_131:
        /*0048*/ 	.byte	0x04, 0x17
        /*004a*/ 	.short	(.L_133 - .L_132)
.L_132:
        /*004c*/ 	.word	0x00000000
        /*0050*/ 	.short	0x000d
        /*0052*/ 	.short	0x0068
        /*0054*/ 	.byte	0x00, 0xf5, 0x21, 0x00


	//----- nvinfo : EIATTR_KPARAM_INFO
	.align		4
.L_133:
        /*0058*/ 	.byte	0x04, 0x17
        /*005a*/ 	.short	(.L_135 - .L_134)
.L_134:
        /*005c*/ 	.word	0x00000000
        /*0060*/ 	.short	0x000c
        /*0062*/ 	.short	0x0060
        /*0064*/ 	.byte	0x00, 0xf5, 0x21, 0x00


	//----- nvinfo : EIATTR_KPARAM_INFO
	.align		4
.L_135:
        /*0068*/ 	.byte	0x04, 0x17
        /*006a*/ 	.short	(.L_137 - .L_136)
.L_136:
        /*006c*/ 	.word	0x00000000
        /*0070*/ 	.short	0x000b
        /*0072*/ 	.short	0x0058
        /*0074*/ 	.byte	0x00, 0xf5, 0x21, 0x00


	//----- nvinfo : EIATTR_KPARAM_INFO
	.align		4
.L_137:
        /*0078*/ 	.byte	0x04, 0x17
        /*007a*/ 	.short	(.L_139 - .L_138)
.L_138:
        /*007c*/ 	.word	0x00000000
        /*0080*/ 	.short	0x000a
        /*0082*/ 	.short	0x0050
        /*0084*/ 	.byte	0x00, 0xf5, 0x21, 0x00


	//----- nvinfo : EIATTR_KPARAM_INFO
	.align		4
.L_139:
        /*0088*/ 	.byte	0x04, 0x17
        /*008a*/ 	.short	(.L_141 - .L_140)
.L_140:
        /*008c*/ 	.word	0x00000000
        /*0090*/ 	.short	0x0009
        /*0092*/ 	.short	0x0048
        /*0094*/ 	.byte	0x00, 0xf5, 0x21, 0x00


	//----- nvinfo : EIATTR_KPARAM_INFO
	.align		4
.L_141:
        /*0098*/ 	.byte	0x04, 0x17
        /*009a*/ 	.short	(.L_143 - .L_142)
.L_142:
        /*009c*/ 	.word	0x00000000
        /*00a0*/ 	.short	0x0008
        /*00a2*/ 	.short	0x0040
        /*00a4*/ 	.byte	0x00, 0xf5, 0x21, 0x00


	//----- nvinfo : EIATTR_KPARAM_INFO
	.align		4
.L_143:
        /*00a8*/ 	.byte	0x04, 0x17
        /*00aa*/ 	.short	(.L_145 - .L_144)
.L_144:
        /*00ac*/ 	.word	0x00000000
        /*00b0*/ 	.short	0x0007
        /*00b2*/ 	.short	0x0038
        /*00b4*/ 	.byte	0x00, 0xf5, 0x21, 0x00


	//----- nvinfo : EIATTR_KPARAM_INFO
	.align		4
.L_145:
        /*00b8*/ 	.byte	0x04, 0x17
        /*00ba*/ 	.short	(.L_147 - .L_146)
.L_146:
        /*00bc*/ 	.word	0x00000000
        /*00c0*/ 	.short	0x0006
        /*00c2*/ 	.short	0x0030
        /*00c4*/ 	.byte	0x00, 0xf5, 0x21, 0x00


	//----- nvinfo : EIATTR_KPARAM_INFO
	.align		4
.L_147:
        /*00c8*/ 	.byte	0x04, 0x17
        /*00ca*/ 	.short	(.L_149 - .L_148)
.L_148:
        /*00cc*/ 	.word	0x00000000
        /*00d0*/ 	.short	0x0005
        /*00d2*/ 	.short	0x0028
        /*00d4*/ 	.byte	0x00, 0xf5, 0x21, 0x00


	//----- nvinfo : EIATTR_KPARAM_INFO
	.align		4
.L_149:
        /*00d8*/ 	.byte	0x04, 0x17
        /*00da*/ 	.short	(.L_151 - .L_150)
.L_150:
        /*00dc*/ 	.word	0x00000000
        /*00e0*/ 	.short	0x0004
        /*00e2*/ 	.short	0x0020
        /*00e4*/ 	.byte	0x00, 0xf5, 0x21, 0x00


	//----- nvinfo : EIATTR_KPARAM_INFO
	.align		4
.L_151:
        /*00e8*/ 	.byte	0x04, 0x17
        /*00ea*/ 	.short	(.L_153 - .L_152)
.L_152:
        /*00ec*/ 	.word	0x00000000
        /*00f0*/ 	.short	0x0003
        /*00f2*/ 	.short	0x0018
        /*00f4*/ 	.byte	0x00, 0xf5, 0x21, 0x00


	//----- nvinfo : EIATTR_KPARAM_INFO
	.align		4
.L_153:
        /*00f8*/ 	.byte	0x04, 0x17
        /*00fa*/ 	.short	(.L_155 - .L_154)
.L_154:
        /*00fc*/ 	.word	0x00000000
        /*0100*/ 	.short	0x0002
        /*0102*/ 	.short	0x0010
        /*0104*/ 	.byte	0x00, 0xf5, 0x21, 0x00


	//----- nvinfo : EIATTR_KPARAM_INFO
	.align		4
.L_155:
        /*0108*/ 	.byte	0x04, 0x17
        /*010a*/ 	.short	(.L_157 - .L_156)
.L_156:
        /*010c*/ 	.word	0x00000000
        /*0110*/ 	.short	0x0001
        /*0112*/ 	.short	0x0008
        /*0114*/ 	.byte	0x00, 0xf5, 0x21, 0x00


	//----- nvinfo : EIATTR_KPARAM_INFO
	.align		4
.L_157:
        /*0118*/ 	.byte	0x04, 0x17
        /*011a*/ 	.short	(.L_159 - .L_158)
.L_158:
        /*011c*/ 	.word	0x00000000
        /*0120*/ 	.short	0x0000
        /*0122*/ 	.short	0x0000
        /*0124*/ 	.byte	0x00, 0xf5, 0x21, 0x00


	//----- nvinfo : EIATTR_SPARSE_MMA_MASK
	.align		4
.L_159:
        /*0128*/ 	.byte	0x03, 0x50
        /*012a*/ 	.short	0x0000


	//----- nvinfo : EIATTR_MAXREG_COUNT
	.align		4
        /*012c*/ 	.byte	0x03, 0x1b
        /*012e*/ 	.short	0x00ff


	//----- nvinfo : EIATTR_EXTERNS
	.align		4
        /*0130*/ 	.byte	0x04, 0x0f
        /*0132*/ 	.short	(.L_161 - .L_160)


	//   ....[0]....
	.align		4
.L_160:
        /*0134*/ 	.word	index@(malloc)


	//----- nvinfo : EIATTR_MERCURY_ISA_VERSION
	.align		4
.L_161:
        /*0138*/ 	.byte	0x03, 0x5f
        /*013a*/ 	.short	0x0101


	//----- nvinfo : EIATTR_VRC_CTA_INIT_COUNT
	.align		4
        /*013c*/ 	.byte	0x02, 0x4a
	.zero		1
	.zero		1


	//----- nvinfo : EIATTR_SYSCALL_OFFSETS
	.align		4
        /*0140*/ 	.byte	0x04, 0x46
        /*0142*/ 	.short	(.L_163 - .L_162)


	//   ....[0]....
.L_162:
        /*0144*/ 	.word	0x00000790


	//   ....[1]....
        /*0148*/ 	.word	0x00000800


	//   ....[2]....
        /*014c*/ 	.word	0x00000870


	//----- nvinfo : EIATTR_EXIT_INSTR_OFFSETS
	.align		4
.L_163:
        /*0150*/ 	.byte	0x04, 0x1c
        /*0152*/ 	.short	(.L_165 - .L_164)


	//   ....[0]....
.L_164:
        /*0154*/ 	.word	0x00000fd0


	//----- nvinfo : EIATTR_CRS_STACK_SIZE
	.align		4
.L_165:
        /*0158*/ 	.byte	0x04, 0x1e
        /*015a*/ 	.short	(.L_167 - .L_166)
.L_166:
        /*015c*/ 	.word	0x00000000


	//----- nvinfo : EIATTR_CBANK_PARAM_SIZE
	.align		4
.L_167:
        /*0160*/ 	.byte	0x03, 0x19
        /*0162*/ 	.short	0x0090


	//----- nvinfo : EIATTR_PARAM_CBANK
	.align		4
        /*0164*/ 	.byte	0x04, 0x0a
        /*0166*/ 	.short	(.L_169 - .L_168)
	.align		4
.L_168:
        /*0168*/ 	.word	index@(.nv.constant0._Z8calcHashPdS_S_PiS0_S_S_S_S_S_S_S_S_S0_S0_S0_S0_S0_)
        /*016c*/ 	.short	0x0380
        /*016e*/ 	.short	0x0090


	//----- nvinfo : EIATTR_SW_WAR
	.align		4
.L_169:
        /*0170*/ 	.byte	0x04, 0x36
        /*0172*/ 	.short	(.L_171 - .L_170)
.L_170:
        /*0174*/ 	.word	0x00000008
.L_171:


//--------------------- .nv.callgraph             --------------------------
	.section	.nv.callgraph,"",@"SHT_CUDA_CALLGRAPH"
	.align	4
	.sectionentsize	8
	.align		4
        /*0000*/ 	.word	0x00000000
	.align		4
        /*0004*/ 	.word	0xffffffff
	.align		4
        /*0008*/ 	.word	index@(_Z8TemplatePiS_S_S_S_S_S_S_)
	.align		4
        /*000c*/ 	.word	index@(malloc)
	.align		4
        /*0010*/ 	.word	index@(_Z8calcHashPdS_S_PiS0_S_S_S_S_S_S_S_S_S0_S0_S0_S0_S0_)
	.align		4
        /*0014*/ 	.word	index@(malloc)
	.align		4
        /*0018*/ 	.word	0x00000000
	.align		4
        /*001c*/ 	.word	0xfffffffe
	.align		4
        /*0020*/ 	.word	0x00000000
	.align		4
        /*0024*/ 	.word	0xfffffffd
	.align		4
        /*0028*/ 	.word	0x00000000
	.align		4
        /*002c*/ 	.word	0xfffffffc


//--------------------- .nv.constant4             --------------------------
	.section	.nv.constant4,"a",@progbits
	.align	8
	.align		8
.nv.constant4:
        /*0000*/ 	.dword	malloc


//--------------------- .text._Z8TemplatePiS_S_S_S_S_S_S_ --------------------------
	.section	.text._Z8TemplatePiS_S_S_S_S_S_S_,"ax",@progbits
	.align	128
        .global         _Z8TemplatePiS_S_S_S_S_S_S_
        .type           _Z8TemplatePiS_S_S_S_S_S_S_,@function
        .size           _Z8TemplatePiS_S_S_S_S_S_S_,(.L_x_44 - _Z8TemplatePiS_S_S_S_S_S_S_)
        .other          _Z8TemplatePiS_S_S_S_S_S_S_,@"STO_CUDA_ENTRY STV_DEFAULT"
_Z8TemplatePiS_S_S_S_S_S_S_:
.text._Z8TemplatePiS_S_S_S_S_S_S_:
[----:B------:R-:W0:Y:S08]  /*0000*/  LDC R1, c[0x0][0x37c] ;  /* 0x0000df00ff017b82 */ /* 0x000e300000000800 */
[----:B------:R-:W1:Y:S01]  /*0010*/  LDC.64 R2, c[0x0][0x3b8] ;  /* 0x0000ee00ff027b82 */ /* 0x000e620000000a00 */
[----:B------:R-:W1:Y:S02]  /*0020*/  LDCU.64 UR36, c[0x0][0x358] ;  /* 0x00006b00ff2477ac */ /* 0x000e640008000a00 */
[----:B-1----:R-:W2:Y:S01]  /*0030*/  LDG.E R4, desc[UR36][R2.64] ;  /* 0x0000002402047981 */ /* 0x002ea2000c1e1900 */
[----:B------:R-:W-:Y:S01]  /*0040*/  MOV R0, 0x0 ;  /* 0x0000000000007802 */ /* 0x000fe20000000f00 */
[----:B------:R-:W1:Y:S01]  /*0050*/  LDCU UR4, c[0x0][0x360] ;  /* 0x00006c00ff0477ac */ /* 0x000e620008000800 */
[----:B------:R-:W1:Y:S02]  /*0060*/  S2R R17, SR_TID.X ;  /* 0x0000000000117919 */ /* 0x000e640000002100 */
[----:B------:R3:W4:Y:S01]  /*0070*/  LDC.64 R6, c[0x4][R0] ;  /* 0x0100000000067b82 */ /* 0x0007220000000a00 */
[----:B------:R-:W1:Y:S02]  /*0080*/  S2R R8, SR_CTAID.X ;  /* 0x0000000000087919 */ /* 0x000e640000002500 */
[----:B-1----:R-:W-:Y:S01]  /*0090*/  IMAD R17, R8, UR4, R17 ;  /* 0x0000000408117c24 */ /* 0x002fe2000f8e0211 */
[----:B0-234-:R-:W-:-:S07]  /*00a0*/  SHF.R.S32.HI R5, RZ, 0x1f, R4 ;  /* 0x0000001fff057819 */ /* 0x01dfce0000011404 */
[----:B------:R-:W-:-:S07]  /*00b0*/  LEPC R20, `(.L_x_0) ;  /* 0x000000001014794e */ /* 0x000fce0000000000 */
[----:B------:R-:W-:Y:S05]  /*00c0*/  CALL.ABS.NOINC R6 ;  /* 0x0000000006007343 */ /* 0x000fea0003c00000 */
.L_x_0:
[----:B------:R-:W0:Y:S08]  /*00d0*/  LDC.64 R10, c[0x0][0x3a0] ;  /* 0x0000e800ff0a7b82 */ /* 0x000e300000000a00 */
[----:B------:R-:W1:Y:S08]  /*00e0*/  LDC.64 R14, c[0x0][0x3a8] ;  /* 0x0000ea00ff0e7b82 */ /* 0x000e700000000a00 */
[----:B------:R-:W2:Y:S01]  /*00f0*/  LDC.64 R8, c[0x0][0x380] ;  /* 0x0000e000ff087b82 */ /* 0x000ea20000000a00 */
[----:B0-----:R-:W3:Y:S04]  /*0100*/  LDG.E R3, desc[UR36][R10.64] ;  /* 0x000000240a037981 */ /* 0x001ee8000c1e1900 */
[----:B-1----:R-:W3:Y:S01]  /*0110*/  LDG.E R2, desc[UR36][R14.64] ;  /* 0x000000240e027981 */ /* 0x002ee2000c1e1900 */
[----:B--2---:R-:W-:-:S06]  /*0120*/  IMAD.WIDE R8, R17, 0x4, R8 ;  /* 0x0000000411087825 */ /* 0x004fcc00078e0208 */
[----:B------:R-:W2:Y:S01]  /*0130*/  LDG.E R9, desc[UR36][R8.64] ;  /* 0x0000002408097981 */ /* 0x000ea2000c1e1900 */
[----:B------:R-:W0:Y:S03]  /*0140*/  LDC.64 R6, c[0x0][0x3b0] ;  /* 0x0000ec00ff067b82 */ /* 0x000e260000000a00 */
[----:B0-----:R0:W4:Y:S01]  /*0150*/  LDG.E R6, desc[UR36][R6.64] ;  /* 0x0000002406067981 */ /* 0x001122000c1e1900 */
[----:B------:R-:W-:Y:S01]  /*0160*/  BSSY.RECONVERGENT B0, `(.L_x_1) ;  /* 0x000007a000007945 */ /* 0x000fe20003800200 */
[----:B---3--:R-:W-:-:S05]  /*0170*/  IMAD R13, R3, R2, RZ ;  /* 0x00000002030d7224 */ /* 0x008fca00078e02ff */
[----:B------:R-:W-:-:S04]  /*0180*/  IABS R17, R13 ;  /* 0x0000000d00117213 */ /* 0x000fc80000000000 */
[----:B------:R-:W1:Y:S01]  /*0190*/  I2F.RP R12, R17 ;  /* 0x00000011000c7306 */ /* 0x000e620000209400 */
[----:B--2---:R-:W-:-:S07]  /*01a0*/  VIADD R0, R9, 0xffffffff ;  /* 0xffffffff09007836 */ /* 0x004fce0000000000 */
[----:B-1----:R-:W1:Y:S02]  /*01b0*/  MUFU.RCP R12, R12 ;  /* 0x0000000c000c7308 */ /* 0x002e640000001000 */
[----:B-1----:R-:W-:Y:S01]  /*01c0*/  VIADD R10, R12, 0xffffffe ;  /* 0x0ffffffe0c0a7836 */ /* 0x002fe20000000000 */
[----:B------:R-:W-:Y:S02]  /*01d0*/  IABS R12, R0 ;  /* 0x00000000000c7213 */ /* 0x000fe40000000000 */
[----:B------:R-:W-:-:S03]  /*01e0*/  LOP3.LUT R0, R0, R13, RZ, 0x3c, !PT ;  /* 0x0000000d00007212 */ /* 0x000fc600078e3cff */
[----:B------:R1:W2:Y:S01]  /*01f0*/  F2I.FTZ.U32.TRUNC.NTZ R11, R10 ;  /* 0x0000000a000b7305 */ /* 0x0002a2000021f000 */
[----:B------:R-:W-:Y:S01]  /*0200*/  ISETP.GE.AND P2, PT, R0, RZ, PT ;  /* 0x000000ff0000720c */ /* 0x000fe20003f46270 */
[----:B-1----:R-:W-:Y:S02]  /*0210*/  IMAD.MOV.U32 R10, RZ, RZ, RZ ;  /* 0x000000ffff0a7224 */ /* 0x002fe400078e00ff */
[----:B--2---:R-:W-:-:S04]  /*0220*/  IMAD.MOV R8, RZ, RZ, -R11 ;  /* 0x000000ffff087224 */ /* 0x004fc800078e0a0b */
[----:B0-----:R-:W-:Y:S01]  /*0230*/  IMAD R7, R8, R17, RZ ;  /* 0x0000001108077224 */ /* 0x001fe200078e02ff */
[----:B------:R-:W-:-:S03]  /*0240*/  IABS R8, R13 ;  /* 0x0000000d00087213 */ /* 0x000fc60000000000 */
[----:B------:R-:W-:Y:S01]  /*0250*/  IMAD.HI.U32 R11, R11, R7, R10 ;  /* 0x000000070b0b7227 */ /* 0x000fe200078e000a */
[----:B------:R-:W-:-:S03]  /*0260*/  IABS R7, R3 ;  /* 0x0000000300077213 */ /* 0x000fc60000000000 */
[----:B------:R-:W-:Y:S02]  /*0270*/  IMAD.MOV R15, RZ, RZ, -R8 ;  /* 0x000000ffff0f7224 */ /* 0x000fe400078e0a08 */
[----:B------:R-:W-:-:S04]  /*0280*/  IMAD.HI.U32 R8, R11, R12, RZ ;  /* 0x0000000c0b087227 */ /* 0x000fc800078e00ff */
[----:B------:R-:W-:Y:S01]  /*0290*/  IMAD R10, R8, R15, R12 ;  /* 0x0000000f080a7224 */ /* 0x000fe200078e020c */
[----:B------:R-:W-:Y:S01]  /*02a0*/  IABS R15, R3 ;  /* 0x00000003000f7213 */ /* 0x000fe20000000000 */
[----:B------:R-:W0:Y:S03]  /*02b0*/  I2F.RP R12, R7 ;  /* 0x00000007000c7306 */ /* 0x000e260000209400 */
[----:B------:R-:W-:Y:S01]  /*02c0*/  ISETP.GT.U32.AND P1, PT, R17, R10, PT ;  /* 0x0000000a1100720c */ /* 0x000fe20003f24070 */
[----:B------:R-:W-:-:S04]  /*02d0*/  IMAD.MOV R15, RZ, RZ, -R15 ;  /* 0x000000ffff0f7224 */ /* 0x000fc800078e0a0f */
[----:B0-----:R-:W0:Y:S08]  /*02e0*/  MUFU.RCP R12, R12 ;  /* 0x0000000c000c7308 */ /* 0x001e300000001000 */
[----:B------:R-:W-:Y:S01]  /*02f0*/  @!P1 IADD3 R10, PT, PT, R10, -R17, RZ ;  /* 0x800000110a0a9210 */ /* 0x000fe20007ffe0ff */
[----:B------:R-:W-:Y:S01]  /*0300*/  @!P1 VIADD R8, R8, 0x1 ;  /* 0x0000000108089836 */ /* 0x000fe20000000000 */
[----:B------:R-:W-:-:S02]  /*0310*/  ISETP.NE.AND P1, PT, R13, RZ, PT ;  /* 0x000000ff0d00720c */ /* 0x000fc40003f25270 */
[----:B------:R-:W-:Y:S01]  /*0320*/  ISETP.GE.U32.AND P0, PT, R10, R17, PT ;  /* 0x000000110a00720c */ /* 0x000fe20003f06070 */
[----:B0-----:R-:W-:-:S12]  /*0330*/  VIADD R10, R12, 0xffffffe ;  /* 0x0ffffffe0c0a7836 */ /* 0x001fd80000000000 */
[----:B------:R-:W-:Y:S01]  /*0340*/  @P0 VIADD R8, R8, 0x1 ;  /* 0x0000000108080836 */ /* 0x000fe20000000000 */
[----:B------:R0:W1:Y:S03]  /*0350*/  F2I.FTZ.U32.TRUNC.NTZ R11, R10 ;  /* 0x0000000a000b7305 */ /* 0x000066000021f000 */
[----:B------:R-:W-:-:S05]  /*0360*/  IMAD.MOV.U32 R0, RZ, RZ, R8 ;  /* 0x000000ffff007224 */ /* 0x000fca00078e0008 */
[----:B------:R-:W-:Y:S02]  /*0370*/  @!P2 IADD3 R0, PT, PT, -R0, RZ, RZ ;  /* 0x000000ff0000a210 */ /* 0x000fe40007ffe1ff */
[----:B------:R-:W-:Y:S01]  /*0380*/  @!P1 LOP3.LUT R0, RZ, R13, RZ, 0x33, !PT ;  /* 0x0000000dff009212 */ /* 0x000fe200078e33ff */
[----:B0-----:R-:W-:-:S04]  /*0390*/  IMAD.MOV.U32 R10, RZ, RZ, RZ ;  /* 0x000000ffff0a7224 */ /* 0x001fc800078e00ff */
[----:B------:R-:W-:Y:S02]  /*03a0*/  IMAD R14, R13, R0, RZ ;  /* 0x000000000d0e7224 */ /* 0x000fe400078e02ff */
[----:B-1----:R-:W-:-:S03]  /*03b0*/  IMAD.MOV R12, RZ, RZ, -R11 ;  /* 0x000000ffff0c7224 */ /* 0x002fc600078e0a0b */
[----:B------:R-:W-:Y:S01]  /*03c0*/  LOP3.LUT R8, RZ, R14, RZ, 0x33, !PT ;  /* 0x0000000eff087212 */ /* 0x000fe200078e33ff */
[----:B------:R-:W-:-:S04]  /*03d0*/  IMAD R13, R12, R7, RZ ;  /* 0x000000070c0d7224 */ /* 0x000fc800078e02ff */
[----:B------:R-:W-:Y:S02]  /*03e0*/  IMAD.IADD R8, R9, 0x1, R8 ;  /* 0x0000000109087824 */ /* 0x000fe400078e0208 */
[----:B------:R-:W-:-:S03]  /*03f0*/  IMAD.HI.U32 R10, R11, R13, R10 ;  /* 0x0000000d0b0a7227 */ /* 0x000fc600078e000a */
[----:B------:R-:W-:Y:S01]  /*0400*/  IABS R12, R8 ;  /* 0x00000008000c7213 */ /* 0x000fe20000000000 */
[----:B------:R-:W-:Y:S01]  /*0410*/  IMAD.MOV.U32 R13, RZ, RZ, 0x1 ;  /* 0x00000001ff0d7424 */ /* 0x000fe200078e00ff */
[----:B------:R-:W-:Y:S02]  /*0420*/  LOP3.LUT R8, R8, R3, RZ, 0x3c, !PT ;  /* 0x0000000308087212 */ /* 0x000fe400078e3cff */
[----:B------:R-:W-:Y:S01]  /*0430*/  MOV R11, R12 ;  /* 0x0000000c000b7202 */ /* 0x000fe20000000f00 */
[----:B------:R-:W-:Y:S01]  /*0440*/  IMAD.MOV.U32 R12, RZ, RZ, R15 ;  /* 0x000000ffff0c7224 */ /* 0x000fe200078e000f */
[----:B------:R-:W-:-:S03]  /*0450*/  ISETP.GE.AND P2, PT, R8, RZ, PT ;  /* 0x000000ff0800720c */ /* 0x000fc60003f46270 */
[----:B------:R-:W-:-:S04]  /*0460*/  IMAD.HI.U32 R10, R10, R11, RZ ;  /* 0x0000000b0a0a7227 */ /* 0x000fc800078e00ff */
[----:B------:R-:W-:Y:S02]  /*0470*/  IMAD R12, R10, R12, R11 ;  /* 0x0000000c0a0c7224 */ /* 0x000fe400078e020b */
[----:B------:R-:W-:-:S03]  /*0480*/  VIADD R11, R0, 0x1 ;  /* 0x00000001000b7836 */ /* 0x000fc60000000000 */
[----:B------:R-:W-:Y:S02]  /*0490*/  ISETP.GT.U32.AND P1, PT, R7, R12, PT ;  /* 0x0000000c0700720c */ /* 0x000fe40003f24070 */
[----:B----4-:R-:W-:Y:S01]  /*04a0*/  ISETP.NE.AND P3, PT, R11, R6, PT ;  /* 0x000000060b00720c */ /* 0x010fe20003f65270 */
[----:B------:R-:W-:-:S10]  /*04b0*/  IMAD.MOV.U32 R11, RZ, RZ, RZ ;  /* 0x000000ffff0b7224 */ /* 0x000fd400078e00ff */
[----:B------:R-:W-:Y:S02]  /*04c0*/  @!P1 IMAD.IADD R12, R12, 0x1, -R7 ;  /* 0x000000010c0c9824 */ /* 0x000fe400078e0a07 */
[----:B------:R-:W-:Y:S01]  /*04d0*/  @!P1 VIADD R10, R10, 0x1 ;  /* 0x000000010a0a9836 */ /* 0x000fe20000000000 */
[----:B------:R-:W-:Y:S02]  /*04e0*/  ISETP.NE.AND P1, PT, R3, RZ, PT ;  /* 0x000000ff0300720c */ /* 0x000fe40003f25270 */
[----:B------:R-:W-:-:S13]  /*04f0*/  ISETP.GE.U32.AND P0, PT, R12, R7, PT ;  /* 0x000000070c00720c */ /* 0x000fda0003f06070 */
[----:B------:R-:W-:-:S05]  /*0500*/  @P0 VIADD R10, R10, 0x1 ;  /* 0x000000010a0a0836 */ /* 0x000fca0000000000 */
[----:B------:R-:W-:-:S05]  /*0510*/  MOV R8, R10 ;  /* 0x0000000a00087202 */ /* 0x000fca0000000f00 */
[----:B------:R-:W-:Y:S01]  /*0520*/  @!P2 IMAD.MOV R8, RZ, RZ, -R8 ;  /* 0x000000ffff08a224 */ /* 0x000fe200078e0a08 */
[----:B------:R-:W-:-:S05]  /*0530*/  @!P1 LOP3.LUT R8, RZ, R3, RZ, 0x33, !PT ;  /* 0x00000003ff089212 */ /* 0x000fca00078e33ff */
[----:B------:R-:W-:-:S05]  /*0540*/  IMAD R7, R3, R8, RZ ;  /* 0x0000000803077224 */ /* 0x000fca00078e02ff */
[----:B------:R-:W-:Y:S01]  /*0550*/  LOP3.LUT R10, RZ, R7, RZ, 0x33, !PT ;  /* 0x00000007ff0a7212 */ /* 0x000fe200078e33ff */
[----:B------:R-:W-:-:S03]  /*0560*/  VIADD R7, R8, 0x1 ;  /* 0x0000000108077836 */ /* 0x000fc60000000000 */
[----:B------:R-:W-:Y:S02]  /*0570*/  IADD3 R9, PT, PT, -R14, R9, R10 ;  /* 0x000000090e097210 */ /* 0x000fe40007ffe10a */
[----:B------:R-:W-:Y:S02]  /*0580*/  ISETP.NE.AND P2, PT, R7, R2, PT ;  /* 0x000000020700720c */ /* 0x000fe40003f45270 */
[C---:B------:R-:W-:Y:S02]  /*0590*/  IADD3 R10, PT, PT, R9.reuse, 0x1, RZ ;  /* 0x00000001090a7810 */ /* 0x040fe40007ffe0ff */
[----:B------:R-:W-:Y:S02]  /*05a0*/  ISETP.NE.AND P0, PT, R9, RZ, PT ;  /* 0x000000ff0900720c */ /* 0x000fe40003f05270 */
[----:B------:R-:W-:Y:S02]  /*05b0*/  ISETP.NE.AND P1, PT, R10, R3, PT ;  /* 0x000000030a00720c */ /* 0x000fe40003f25270 */
[----:B------:R-:W-:-:S02]  /*05c0*/  SEL R10, R13, 0x2, !P3 ;  /* 0x000000020d0a7807 */ /* 0x000fc40005800000 */
[C---:B------:R-:W-:Y:S02]  /*05d0*/  SEL R12, R13.reuse, 0x2, !P2 ;  /* 0x000000020d0c7807 */ /* 0x040fe40005000000 */
[----:B------:R-:W-:Y:S02]  /*05e0*/  SEL R14, RZ, 0xffffffff, !P0 ;  /* 0xffffffffff0e7807 */ /* 0x000fe40004000000 */
[----:B------:R-:W-:-:S07]  /*05f0*/  SEL R13, R13, 0x2, !P1 ;  /* 0x000000020d0d7807 */ /* 0x000fce0004800000 */
.L_x_9:
[----:B------:R-:W-:Y:S01]  /*0600*/  ISETP.NE.AND P0, PT, R8, RZ, PT ;  /* 0x000000ff0800720c */ /* 0x000fe20003f05270 */
[----:B------:R-:W-:Y:S03]  /*0610*/  BSSY.RECONVERGENT B1, `(.L_x_2) ;  /* 0x000002b000017945 */ /* 0x000fe60003800200 */
[----:B------:R-:W-:-:S09]  /*0620*/  SEL R15, RZ, 0xffffffff, !P0 ;  /* 0xffffffffff0f7807 */ /* 0x000fd20004000000 */
.L_x_8:
[----:B------:R-:W-:Y:S01]  /*0630*/  ISETP.NE.AND P0, PT, R0, RZ, PT ;  /* 0x000000ff0000720c */ /* 0x000fe20003f05270 */
[----:B------:R-:W-:Y:S03]  /*0640*/  BSSY.RECONVERGENT B2, `(.L_x_3) ;  /* 0x0000024000027945 */ /* 0x000fe60003800200 */
[----:B------:R-:W-:-:S09]  /*0650*/  SEL R17, RZ, 0xffffffff, !P0 ;  /* 0xffffffffff117807 */ /* 0x000fd20004000000 */
.L_x_7:
[----:B------:R-:W0:Y:S08]  /*0660*/  LDC.64 R18, c[0x0][0x3a8] ;  /* 0x0000ea00ff127b82 */ /* 0x000e300000000a00 */
[----:B------:R-:W1:Y:S08]  /*0670*/  LDC.64 R6, c[0x0][0x3a0] ;  /* 0x0000e800ff067b82 */ /* 0x000e700000000a00 */
[----:B------:R-:W2:Y:S01]  /*0680*/  LDC.64 R2, c[0x0][0x398] ;  /* 0x0000e600ff027b82 */ /* 0x000ea20000000a00 */
[----:B0-----:R-:W3:Y:S04]  /*0690*/  LDG.E R19, desc[UR36][R18.64] ;  /* 0x0000002412137981 */ /* 0x001ee8000c1e1900 */
[----:B-1----:R-:W4:Y:S01]  /*06a0*/  LDG.E R6, desc[UR36][R6.64] ;  /* 0x0000002406067981 */ /* 0x002f22000c1e1900 */
[----:B------:R-:W-:Y:S01]  /*06b0*/  IADD3 R20, PT, PT, R8, R15, RZ ;  /* 0x0000000f08147210 */ /* 0x000fe20007ffe0ff */
[----:B------:R-:W-:-:S02]  /*06c0*/  IMAD.IADD R16, R0, 0x1, R17 ;  /* 0x0000000100107824 */ /* 0x000fc400078e0211 */
[----:B------:R-:W-:Y:S02]  /*06d0*/  IMAD.IADD R22, R9, 0x1, R14 ;  /* 0x0000000109167824 */ /* 0x000fe400078e020e */
[----:B---3--:R-:W-:-:S04]  /*06e0*/  IMAD R21, R16, R19, R20 ;  /* 0x0000001310157224 */ /* 0x008fc800078e0214 */
[----:B----4-:R-:W-:-:S04]  /*06f0*/  IMAD R21, R6, R21, R22 ;  /* 0x0000001506157224 */ /* 0x010fc800078e0216 */
[----:B--2---:R-:W-:-:S05]  /*0700*/  IMAD.WIDE R2, R21, 0x4, R2 ;  /* 0x0000000415027825 */ /* 0x004fca00078e0202 */
[----:B------:R-:W2:Y:S01]  /*0710*/  LDG.E R23, desc[UR36][R2.64] ;  /* 0x0000002402177981 */ /* 0x000ea2000c1e1900 */
[----:B------:R-:W-:Y:S01]  /*0720*/  VIADD R17, R17, 0x1 ;  /* 0x0000000111117836 */ /* 0x000fe20000000000 */
[----:B------:R-:W-:Y:S04]  /*0730*/  BSSY.RECONVERGENT B3, `(.L_x_4) ;  /* 0x0000013000037945 */ /* 0x000fe80003800200 */
[----:B------:R-:W-:Y:S02]  /*0740*/  ISETP.NE.AND P1, PT, R17, R10, PT ;  /* 0x0000000a1100720c */ /* 0x000fe40003f25270 */
[----:B--2---:R-:W-:-:S13]  /*0750*/  ISETP.NE.AND P0, PT, R23, -0x1, PT ;  /* 0xffffffff1700780c */ /* 0x004fda0003f05270 */
[----:B------:R-:W-:Y:S05]  /*0760*/  @!P0 BRA `(.L_x_5) ;  /* 0x00000000003c8947 */ /* 0x000fea0003800000 */
[----:B------:R-:W0:Y:S02]  /*0770*/  LDC.64 R6, c[0x0][0x390] ;  /* 0x0000e400ff067b82 */ /* 0x000e240000000a00 */
[----:B0-----:R-:W-:-:S05]  /*0780*/  IMAD.WIDE R6, R21, 0x4, R6 ;  /* 0x0000000415067825 */ /* 0x001fca00078e0206 */
[----:B------:R-:W2:Y:S02]  /*0790*/  LDG.E R16, desc[UR36][R6.64] ;  /* 0x0000002406107981 */ /* 0x000ea4000c1e1900 */
[----:B--2---:R-:W-:-:S13]  /*07a0*/  ISETP.GT.AND P0, PT, R16, R23, PT ;  /* 0x000000171000720c */ /* 0x004fda0003f04270 */
[----:B------:R-:W-:Y:S05]  /*07b0*/  @P0 BRA `(.L_x_5) ;  /* 0x0000000000280947 */ /* 0x000fea0003800000 */
[----:B------:R-:W0:Y:S02]  /*07c0*/  LDC.64 R6, c[0x0][0x388] ;  /* 0x0000e200ff067b82 */ /* 0x000e240000000a00 */
.L_x_6:
[----:B0-----:R-:W-:-:S06]  /*07d0*/  IMAD.WIDE R18, R16, 0x4, R6 ;  /* 0x0000000410127825 */ /* 0x001fcc00078e0206 */
[----:B------:R-:W2:Y:S01]  /*07e0*/  LDG.E R19, desc[UR36][R18.64] ;  /* 0x0000002412137981 */ /* 0x000ea2000c1e1900 */
[----:B------:R-:W-:-:S05]  /*07f0*/  IMAD.WIDE R20, R11, 0x4, R4 ;  /* 0x000000040b147825 */ /* 0x000fca00078e0204 */
[----:B--2---:R1:W-:Y:S04]  /*0800*/  ST.E desc[UR36][R20.64+0x4], R19 ;  /* 0x0000041314007985 */ /* 0x0043e8000c101924 */
[----:B------:R-:W2:Y:S01]  /*0810*/  LDG.E R23, desc[UR36][R2.64] ;  /* 0x0000002402177981 */ /* 0x000ea2000c1e1900 */
[----:B------:R-:W-:Y:S02]  /*0820*/  IADD3 R11, PT, PT, R11, 0x1, RZ ;  /* 0x000000010b0b7810 */ /* 0x000fe40007ffe0ff */
[C---:B--2---:R-:W-:Y:S01]  /*0830*/  ISETP.GE.AND P0, PT, R16.reuse, R23, PT ;  /* 0x000000171000720c */ /* 0x044fe20003f06270 */
[----:B------:R-:W-:-:S12]  /*0840*/  VIADD R16, R16, 0x1 ;  /* 0x0000000110107836 */ /* 0x000fd80000000000 */
[----:B-1----:R-:W-:Y:S05]  /*0850*/  @!P0 BRA `(.L_x_6) ;  /* 0xfffffffc00dc8947 */ /* 0x002fea000383ffff */
.L_x_5:
[----:B------:R-:W-:Y:S05]  /*0860*/  BSYNC.RECONVERGENT B3 ;  /* 0x0000000000037941 */ /* 0x000fea0003800200 */
.L_x_4:
[----:B------:R-:W-:Y:S05]  /*0870*/  @P1 BRA `(.L_x_7) ;  /* 0xfffffffc00781947 */ /* 0x000fea000383ffff */
[----:B------:R-:W-:Y:S05]  /*0880*/  BSYNC.RECONVERGENT B2 ;  /* 0x0000000000027941 */ /* 0x000fea0003800200 */
.L_x_3:
[----:B------:R-:W-:-:S05]  /*0890*/  VIADD R15, R15, 0x1 ;  /* 0x000000010f0f7836 */ /* 0x000fca0000000000 */
[----:B------:R-:W-:-:S13]  /*08a0*/  ISETP.NE.AND P0, PT, R15, R12, PT ;  /* 0x0000000c0f00720c */ /* 0x000fda0003f05270 */
[----:B------:R-:W-:Y:S05]  /*08b0*/  @P0 BRA `(.L_x_8) ;  /* 0xfffffffc005c0947 */ /* 0x000fea000383ffff */
[----:B------:R-:W-:Y:S05]  /*08c0*/  BSYNC.RECONVERGENT B1 ;  /* 0x0000000000017941 */ /* 0x000fea0003800200 */
.L_x_2:
[----:B------:R-:W-:-:S05]  /*08d0*/  VIADD R14, R14, 0x1 ;  /* 0x000000010e0e7836 */ /* 0x000fca0000000000 */
[----:B------:R-:W-:-:S13]  /*08e0*/  ISETP.NE.AND P0, PT, R14, R13, PT ;  /* 0x0000000d0e00720c */ /* 0x000fda0003f05270 */
[----:B------:R-:W-:Y:S05]  /*08f0*/  @P0 BRA `(.L_x_9) ;  /* 0xfffffffc00400947 */ /* 0x000fea000383ffff */
[----:B------:R-:W-:Y:S05]  /*0900*/  BSYNC.RECONVERGENT B0 ;  /* 0x0000000000007941 */ /* 0x000fea0003800200 */
.L_x_1:
[----:B------:R-:W-:Y:S01]  /*0910*/  ST.E desc[UR36][R4.64], R11 ;  /* 0x0000000b04007985 */ /* 0x000fe2000c101924 */
[----:B------:R-:W-:Y:S05]  /*0920*/  EXIT ;  /* 0x000000000000794d */ /* 0x000fea0003800000 */
.L_x_10:
[----:B------:R-:W-:-:S00]  /*0930*/  BRA `(.L_x_10) ;  /* 0xfffffffc00fc7947 */ /* 0x000fc0000383ffff */
[----:B------:R-:W-:-:S00]  /*0940*/  NOP ;  /* 0x0000000000007918 */ /* 0x000fc00000000000 */
        /* <DEDUP_REMOVED lines=11> */
.L_x_44:


//--------------------- .text._Z21InitializeCellDetailsPiS_ --------------------------
	.section	.text._Z21InitializeCellDetailsPiS_,"ax",@progbits
	.align	128
        .global         _Z21InitializeCellDetailsPiS_
        .type           _Z21InitializeCellDetailsPiS_,@function
        .size           _Z21InitializeCellDetailsPiS_,(.L_x_45 - _Z21InitializeCellDetailsPiS_)
        .other          _Z21InitializeCellDetailsPiS_,@"STO_CUDA_ENTRY STV_DEFAULT"
_Z21InitializeCellDetailsPiS_:
.text._Z21InitializeCellDetailsPiS_:
[----:B------:R-:W-:Y:S01]  /*0000*/  LDC R1, c[0x0][0x37c] ;  /* 0x0000df00ff017b82 */ /* 0x000fe20000000800 */
[----:B------:R-:W0:Y:S07]  /*0010*/  S2R R7, SR_TID.X ;  /* 0x0000000000077919 */ /* 0x000e2e0000002100 */
[----:B------:R-:W0:Y:S01]  /*0020*/  S2UR UR6, SR_CTAID.X ;  /* 0x00000000000679c3 */ /* 0x000e220000002500 */
[----:B------:R-:W1:Y:S07]  /*0030*/  LDCU.64 UR4, c[0x0][0x358] ;  /* 0x00006b00ff0477ac */ /* 0x000e6e0008000a00 */
[----:B------:R-:W0:Y:S08]  /*0040*/  LDC R0, c[0x0][0x360] ;  /* 0x0000d800ff007b82 */ /* 0x000e300000000800 */
[----:B------:R-:W2:Y:S08]  /*0050*/  LDC.64 R2, c[0x0][0x380] ;  /* 0x0000e000ff027b82 */ /* 0x000eb00000000a00 */
[----:B------:R-:W3:Y:S01]  /*0060*/  LDC.64 R4, c[0x0][0x388] ;  /* 0x0000e200ff047b82 */ /* 0x000ee20000000a00 */
[----:B0-----:R-:W-:-:S04]  /*0070*/  IMAD R7, R0, UR6, R7 ;  /* 0x0000000600077c24 */ /* 0x001fc8000f8e0207 */
[----:B--2---:R-:W-:-:S05]  /*0080*/  IMAD.WIDE R2, R7, 0x4, R2 ;  /* 0x0000000407027825 */ /* 0x004fca00078e0202 */
[----:B-1----:R-:W-:Y:S01]  /*0090*/  STG.E desc[UR4][R2.64], RZ ;  /* 0x000000ff02007986 */ /* 0x002fe2000c101904 */
[----:B---3--:R-:W-:Y:S01]  /*00a0*/  IMAD.WIDE R4, R7, 0x4, R4 ;  /* 0x0000000407047825 */ /* 0x008fe200078e0204 */
[----:B------:R-:W-:-:S05]  /*00b0*/  MOV R7, 0xffffffff ;  /* 0xffffffff00077802 */ /* 0x000fca0000000f00 */
[----:B------:R-:W-:Y:S01]  /*00c0*/  STG.E desc[UR4][R4.64], R7 ;  /* 0x0000000704007986 */ /* 0x000fe2000c101904 */
[----:B------:R-:W-:Y:S05]  /*00d0*/  EXIT ;  /* 0x000000000000794d */ /* 0x000fea0003800000 */
.L_x_11:
        /* <DEDUP_REMOVED lines=10> */
.L_x_45:


//--------------------- .text._Z25createNeighbourArraysCUDAPiS_S_S_S_S_S_S_S_S_ --------------------------
	.section	.text._Z25createNeighbourArraysCUDAPiS_S_S_S_S_S_S_S_S_,"ax",@progbits
	.align	128
        .global         _Z25createNeighbourArraysCUDAPiS_S_S_S_S_S_S_S_S_
        .type           _Z25createNeighbourArraysCUDAPiS_S_S_S_S_S_S_S_S_,@function
        .size           _Z25createNeighbourArraysCUDAPiS_S_S_S_S_S_S_S_S_,(.L_x_46 - _Z25createNeighbourArraysCUDAPiS_S_S_S_S_S_S_S_S_)
        .other          _Z25createNeighbourArraysCUDAPiS_S_S_S_S_S_S_S_S_,@"STO_CUDA_ENTRY STV_DEFAULT"
_Z25createNeighbourArraysCUDAPiS_S_S_S_S_S_S_S_S_:
.text._Z25createNeighbourArraysCUDAPiS_S_S_S_S_S_S_S_S_:
[----:B------:R-:W-:Y:S08]  /*0000*/  LDC R1, c[0x0][0x37c] ;  /* 0x0000df00ff017b82 */ /* 0x000ff00000000800 */
[----:B------:R-:W0:Y:S01]  /*0010*/  LDC.64 R6, c[0x0][0x3a8] ;  /* 0x0000ea00ff067b82 */ /* 0x000e220000000a00 */
[----:B------:R-:W0:Y:S07]  /*0020*/  LDCU.64 UR6, c[0x0][0x358] ;  /* 0x00006b00ff0677ac */ /* 0x000e2e0008000a00 */
[----:B------:R-:W1:Y:S01]  /*0030*/  LDC.64 R8, c[0x0][0x3b0] ;  /* 0x0000ec00ff087b82 */ /* 0x000e620000000a00 */
[----:B------:R-:W2:Y:S07]  /*0040*/  S2R R0, SR_TID.X ;  /* 0x0000000000007919 */ /* 0x000eae0000002100 */
[----:B------:R-:W2:Y:S01]  /*0050*/  S2UR UR4, SR_CTAID.X ;  /* 0x00000000000479c3 */ /* 0x000ea20000002500 */
[----:B0-----:R-:W3:Y:S07]  /*0060*/  LDG.E R6, desc[UR6][R6.64] ;  /* 0x0000000606067981 */ /* 0x001eee000c1e1900 */
[----:B------:R-:W2:Y:S01]  /*0070*/  LDC R11, c[0x0][0x360] ;  /* 0x0000d800ff0b7b82 */ /* 0x000ea20000000800 */
[----:B-1----:R-:W3:Y:S07]  /*0080*/  LDG.E R5, desc[UR6][R8.64] ;  /* 0x0000000608057981 */ /* 0x002eee000c1e1900 */
[----:B------:R-:W0:Y:S08]  /*0090*/  LDC.64 R2, c[0x0][0x398] ;  /* 0x0000e600ff027b82 */ /* 0x000e300000000a00 */
[----:B------:R-:W1:Y:S01]  /*00a0*/  LDC.64 R14, c[0x0][0x3a0] ;  /* 0x0000e800ff0e7b82 */ /* 0x000e620000000a00 */
[----:B--2---:R-:W-:-:S07]  /*00b0*/  IMAD R0, R11, UR4, R0 ;  /* 0x000000040b007c24 */ /* 0x004fce000f8e0200 */
[----:B------:R-:W2:Y:S01]  /*00c0*/  LDC.64 R18, c[0x0][0x3b8] ;  /* 0x0000ee00ff127b82 */ /* 0x000ea20000000a00 */
[----:B------:R-:W4:Y:S01]  /*00d0*/  LDCU.64 UR4, c[0x0][0x380] ;  /* 0x00007000ff0477ac */ /* 0x000f220008000a00 */
[----:B0-----:R-:W-:-:S05]  /*00e0*/  IMAD.WIDE R2, R0, 0x4, R2 ;  /* 0x0000000400027825 */ /* 0x001fca00078e0202 */
[----:B------:R0:W5:Y:S01]  /*00f0*/  LDG.E R4, desc[UR6][R2.64] ;  /* 0x0000000602047981 */ /* 0x000162000c1e1900 */
[----:B------:R-:W0:Y:S01]  /*0100*/  LDC.64 R16, c[0x0][0x3c0] ;  /* 0x0000f000ff107b82 */ /* 0x000e220000000a00 */
[----:B-1----:R-:W-:-:S05]  /*0110*/  IMAD.WIDE R14, R0, 0x4, R14 ;  /* 0x00000004000e7825 */ /* 0x002fca00078e020e */
[----:B------:R1:W5:Y:S04]  /*0120*/  LDG.E R7, desc[UR6][R14.64] ;  /* 0x000000060e077981 */ /* 0x000368000c1e1900 */
[----:B--2---:R-:W2:Y:S04]  /*0130*/  LDG.E R9, desc[UR6][R18.64] ;  /* 0x0000000612097981 */ /* 0x004ea8000c1e1900 */
[----:B0-----:R0:W2:Y:S01]  /*0140*/  LDG.E R8, desc[UR6][R16.64] ;  /* 0x0000000610087981 */ /* 0x0010a2000c1e1900 */
[----:B------:R-:W-:Y:S01]  /*0150*/  BSSY.RECONVERGENT B0, `(.L_x_12) ;  /* 0x0000083000007945 */ /* 0x000fe20003800200 */
[----:B----4-:R-:W-:-:S04]  /*0160*/  UIADD3 UR4, UP0, UPT, UR4, 0x4, URZ ;  /* 0x0000000404047890 */ /* 0x010fc8000ff1e0ff */
[----:B------:R-:W-:Y:S01]  /*0170*/  UIADD3.X UR5, UPT, UPT, URZ, UR5, URZ, UP0, !UPT ;  /* 0x00000005ff057290 */ /* 0x000fe200087fe4ff */
[----:B---3--:R-:W-:-:S05]  /*0180*/  IMAD R13, R6, R5, RZ ;  /* 0x00000005060d7224 */ /* 0x008fca00078e02ff */
[----:B------:R-:W-:-:S04]  /*0190*/  IABS R10, R13 ;  /* 0x0000000d000a7213 */ /* 0x000fc80000000000 */
[----:B------:R-:W3:Y:S08]  /*01a0*/  I2F.RP R11, R10 ;  /* 0x0000000a000b7306 */ /* 0x000ef00000209400 */
[----:B---3--:R-:W3:Y:S02]  /*01b0*/  MUFU.RCP R11, R11 ;  /* 0x0000000b000b7308 */ /* 0x008ee40000001000 */
[----:B---3--:R-:W-:-:S06]  /*01c0*/  VIADD R2, R11, 0xffffffe ;  /* 0x0ffffffe0b027836 */ /* 0x008fcc0000000000 */
[----:B------:R3:W4:Y:S01]  /*01d0*/  F2I.FTZ.U32.TRUNC.NTZ R3, R2 ;  /* 0x0000000200037305 */ /* 0x000722000021f000 */
[----:B-----5:R-:W-:Y:S01]  /*01e0*/  VIADD R12, R4, 0xffffffff ;  /* 0xffffffff040c7836 */ /* 0x020fe20000000000 */
[----:B-1----:R-:W-:Y:S01]  /*01f0*/  IABS R14, R13 ;  /* 0x0000000d000e7213 */ /* 0x002fe20000000000 */
[----:B---3--:R-:W-:Y:S02]  /*0200*/  IMAD.MOV.U32 R2, RZ, RZ, RZ ;  /* 0x000000ffff027224 */ /* 0x008fe400078e00ff */
[----:B----4-:R-:W-:-:S04]  /*0210*/  IMAD.MOV R15, RZ, RZ, -R3 ;  /* 0x000000ffff0f7224 */ /* 0x010fc800078e0a03 */
[----:B------:R-:W-:Y:S01]  /*0220*/  IMAD R15, R15, R10, RZ ;  /* 0x0000000a0f0f7224 */ /* 0x000fe200078e02ff */
[----:B------:R-:W-:-:S03]  /*0230*/  IABS R11, R12 ;  /* 0x0000000c000b7213 */ /* 0x000fc60000000000 */
[----:B------:R-:W-:Y:S01]  /*0240*/  IMAD.HI.U32 R3, R3, R15, R2 ;  /* 0x0000000f03037227 */ /* 0x000fe200078e0002 */
[----:B------:R-:W-:-:S03]  /*0250*/  IABS R15, R6 ;  /* 0x00000006000f7213 */ /* 0x000fc60000000000 */
[----:B------:R-:W-:Y:S02]  /*0260*/  IMAD.MOV R14, RZ, RZ, -R14 ;  /* 0x000000ffff0e7224 */ /* 0x000fe400078e0a0e */
[----:B------:R-:W-:Y:S01]  /*0270*/  IMAD.HI.U32 R2, R3, R11, RZ ;  /* 0x0000000b03027227 */ /* 0x000fe200078e00ff */
[----:B------:R-:W-:-:S03]  /*0280*/  MOV R3, R15 ;  /* 0x0000000f00037202 */ /* 0x000fc60000000f00 */
[----:B------:R-:W-:Y:S02]  /*0290*/  IMAD R11, R2, R14, R11 ;  /* 0x0000000e020b7224 */ /* 0x000fe400078e020b */
[----:B------:R-:W1:Y:S03]  /*02a0*/  I2F.RP R14, R3 ;  /* 0x00000003000e7306 */ /* 0x000e660000209400 */
[----:B------:R-:W-:Y:S02]  /*02b0*/  ISETP.GT.U32.AND P1, PT, R10, R11, PT ;  /* 0x0000000b0a00720c */ /* 0x000fe40003f24070 */
[----:B------:R-:W-:-:S11]  /*02c0*/  LOP3.LUT R12, R12, R13, RZ, 0x3c, !PT ;  /* 0x0000000d0c0c7212 */ /* 0x000fd600078e3cff */
[----:B------:R-:W-:Y:S01]  /*02d0*/  @!P1 IMAD.IADD R11, R11, 0x1, -R10 ;  /* 0x000000010b0b9824 */ /* 0x000fe200078e0a0a */
[----:B-1----:R-:W1:Y:S04]  /*02e0*/  MUFU.RCP R14, R14 ;  /* 0x0000000e000e7308 */ /* 0x002e680000001000 */
[----:B------:R-:W-:Y:S01]  /*02f0*/  ISETP.GE.U32.AND P0, PT, R11, R10, PT ;  /* 0x0000000a0b00720c */ /* 0x000fe20003f06070 */
[----:B------:R-:W-:Y:S01]  /*0300*/  @!P1 VIADD R2, R2, 0x1 ;  /* 0x0000000102029836 */ /* 0x000fe20000000000 */
[----:B------:R-:W-:Y:S02]  /*0310*/  ISETP.GE.AND P2, PT, R12, RZ, PT ;  /* 0x000000ff0c00720c */ /* 0x000fe40003f46270 */
[----:B------:R-:W-:-:S09]  /*0320*/  ISETP.NE.AND P1, PT, R13, RZ, PT ;  /* 0x000000ff0d00720c */ /* 0x000fd20003f25270 */
[----:B------:R-:W-:Y:S02]  /*0330*/  @P0 VIADD R2, R2, 0x1 ;  /* 0x0000000102020836 */ /* 0x000fe40000000000 */
[----:B-1----:R-:W-:-:S03]  /*0340*/  VIADD R10, R14, 0xffffffe ;  /* 0x0ffffffe0e0a7836 */ /* 0x002fc60000000000 */
[----:B------:R-:W-:Y:S01]  /*0350*/  @!P2 IADD3 R2, PT, PT, -R2, RZ, RZ ;  /* 0x000000ff0202a210 */ /* 0x000fe20007ffe1ff */
[----:B------:R-:W1:Y:S01]  /*0360*/  F2I.FTZ.U32.TRUNC.NTZ R11, R10 ;  /* 0x0000000a000b7305 */ /* 0x000e62000021f000 */
[----:B------:R-:W-:-:S05]  /*0370*/  @!P1 LOP3.LUT R2, RZ, R13, RZ, 0x33, !PT ;  /* 0x0000000dff029212 */ /* 0x000fca00078e33ff */
[----:B------:R-:W-:-:S05]  /*0380*/  IMAD R14, R13, R2, RZ ;  /* 0x000000020d0e7224 */ /* 0x000fca00078e02ff */
[----:B------:R-:W-:Y:S01]  /*0390*/  LOP3.LUT R13, RZ, R14, RZ, 0x33, !PT ;  /* 0x0000000eff0d7212 */ /* 0x000fe200078e33ff */
[----:B-1----:R-:W-:-:S04]  /*03a0*/  IMAD.MOV R12, RZ, RZ, -R11 ;  /* 0x000000ffff0c7224 */ /* 0x002fc800078e0a0b */
[----:B------:R-:W-:Y:S01]  /*03b0*/  IMAD.IADD R13, R4, 0x1, R13 ;  /* 0x00000001040d7824 */ /* 0x000fe200078e020d */
[----:B0-----:R-:W-:Y:S01]  /*03c0*/  IABS R16, R6 ;  /* 0x0000000600107213 */ /* 0x001fe20000000000 */
[----:B------:R-:W-:Y:S02]  /*03d0*/  IMAD R15, R12, R3, RZ ;  /* 0x000000030c0f7224 */ /* 0x000fe400078e02ff */
[----:B------:R-:W-:Y:S01]  /*03e0*/  IMAD.MOV.U32 R10, RZ, RZ, RZ ;  /* 0x000000ffff0a7224 */ /* 0x000fe200078e00ff */
[----:B------:R-:W-:Y:S01]  /*03f0*/  IABS R12, R13 ;  /* 0x0000000d000c7213 */ /* 0x000fe20000000000 */
[----:B------:R-:W-:Y:S02]  /*0400*/  IMAD.MOV R16, RZ, RZ, -R16 ;  /* 0x000000ffff107224 */ /* 0x000fe400078e0a10 */
[----:B------:R-:W-:Y:S01]  /*0410*/  IMAD.HI.U32 R10, R11, R15, R10 ;  /* 0x0000000f0b0a7227 */ /* 0x000fe200078e000a */
[----:B------:R-:W-:-:S03]  /*0420*/  MOV R11, R12 ;  /* 0x0000000c000b7202 */ /* 0x000fc60000000f00 */
[----:B------:R-:W-:Y:S02]  /*0430*/  IMAD.MOV.U32 R12, RZ, RZ, R16 ;  /* 0x000000ffff0c7224 */ /* 0x000fe400078e0010 */
[----:B------:R-:W-:-:S04]  /*0440*/  IMAD.HI.U32 R10, R10, R11, RZ ;  /* 0x0000000b0a0a7227 */ /* 0x000fc800078e00ff */
[----:B------:R-:W-:-:S05]  /*0450*/  IMAD R12, R10, R12, R11 ;  /* 0x0000000c0a0c7224 */ /* 0x000fca00078e020b */
[----:B------:R-:W-:Y:S02]  /*0460*/  ISETP.GT.U32.AND P1, PT, R3, R12, PT ;  /* 0x0000000c0300720c */ /* 0x000fe40003f24070 */
[----:B------:R-:W-:-:S11]  /*0470*/  LOP3.LUT R13, R13, R6, RZ, 0x3c, !PT ;  /* 0x000000060d0d7212 */ /* 0x000fd600078e3cff */
[----:B------:R-:W-:-:S05]  /*0480*/  @!P1 IMAD.IADD R12, R12, 0x1, -R3 ;  /* 0x000000010c0c9824 */ /* 0x000fca00078e0a03 */
[----:B------:R-:W-:Y:S01]  /*0490*/  ISETP.GE.U32.AND P0, PT, R12, R3, PT ;  /* 0x000000030c00720c */ /* 0x000fe20003f06070 */
[----:B------:R-:W-:Y:S01]  /*04a0*/  @!P1 VIADD R10, R10, 0x1 ;  /* 0x000000010a0a9836 */ /* 0x000fe20000000000 */
[----:B------:R-:W-:Y:S02]  /*04b0*/  ISETP.GE.AND P2, PT, R13, RZ, PT ;  /* 0x000000ff0d00720c */ /* 0x000fe40003f46270 */
[----:B------:R-:W-:-:S09]  /*04c0*/  ISETP.NE.AND P1, PT, R6, RZ, PT ;  /* 0x000000ff0600720c */ /* 0x000fd20003f25270 */
[----:B------:R-:W-:-:S05]  /*04d0*/  @P0 VIADD R10, R10, 0x1 ;  /* 0x000000010a0a0836 */ /* 0x000fca0000000000 */
[----:B------:R-:W-:-:S05]  /*04e0*/  MOV R3, R10 ;  /* 0x0000000a00037202 */ /* 0x000fca0000000f00 */
[----:B------:R-:W-:Y:S01]  /*04f0*/  @!P2 IMAD.MOV R3, RZ, RZ, -R3 ;  /* 0x000000ffff03a224 */ /* 0x000fe200078e0a03 */
[----:B------:R-:W-:-:S05]  /*0500*/  @!P1 LOP3.LUT R3, RZ, R6, RZ, 0x33, !PT ;  /* 0x00000006ff039212 */ /* 0x000fca00078e33ff */
[----:B------:R-:W-:-:S05]  /*0510*/  IMAD R10, R6, R3, RZ ;  /* 0x00000003060a7224 */ /* 0x000fca00078e02ff */
[----:B------:R-:W-:Y:S01]  /*0520*/  LOP3.LUT R11, RZ, R10, RZ, 0x33, !PT ;  /* 0x0000000aff0b7212 */ /* 0x000fe200078e33ff */
[----:B------:R-:W-:-:S05]  /*0530*/  VIADD R10, R3, 0x1 ;  /* 0x00000001030a7836 */ /* 0x000fca0000000000 */
[----:B------:R-:W-:Y:S01]  /*0540*/  ISETP.NE.AND P2, PT, R10, R5, PT ;  /* 0x000000050a00720c */ /* 0x000fe20003f45270 */
[----:B------:R-:W-:Y:S01]  /*0550*/  VIADD R10, R2, 0x1 ;  /* 0x00000001020a7836 */ /* 0x000fe20000000000 */
[----:B------:R-:W-:-:S04]  /*0560*/  IADD3 R4, PT, PT, -R14, R4, R11 ;  /* 0x000000040e047210 */ /* 0x000fc80007ffe10b */
[----:B--2---:R-:W-:Y:S01]  /*0570*/  ISETP.NE.AND P3, PT, R10, R9, PT ;  /* 0x000000090a00720c */ /* 0x004fe20003f65270 */
[----:B------:R-:W-:Y:S02]  /*0580*/  HFMA2 R10, -RZ, RZ, 0, 5.9604644775390625e-08 ;  /* 0x00000001ff0a7431 */ /* 0x000fe400000001ff */
[C---:B------:R-:W-:Y:S01]  /*0590*/  VIADD R11, R4.reuse, 0x1 ;  /* 0x00000001040b7836 */ /* 0x040fe20000000000 */
[----:B------:R-:W-:Y:S01]  /*05a0*/  ISETP.NE.AND P0, PT, R4, RZ, PT ;  /* 0x000000ff0400720c */ /* 0x000fe20003f05270 */
[----:B------:R-:W-:-:S03]  /*05b0*/  IMAD R5, R7, R8, R7 ;  /* 0x0000000807057224 */ /* 0x000fc600078e0207 */
[----:B------:R-:W-:Y:S01]  /*05c0*/  ISETP.NE.AND P1, PT, R11, R6, PT ;  /* 0x000000060b00720c */ /* 0x000fe20003f25270 */
[----:B------:R-:W-:Y:S01]  /*05d0*/  IMAD.MOV.U32 R6, RZ, RZ, RZ ;  /* 0x000000ffff067224 */ /* 0x000fe200078e00ff */
[----:B------:R-:W-:Y:S02]  /*05e0*/  SHF.R.S32.HI R7, RZ, 0x1f, R5 ;  /* 0x0000001fff077819 */ /* 0x000fe40000011405 */
[C---:B------:R-:W-:Y:S02]  /*05f0*/  SEL R8, R10.reuse, 0x2, !P3 ;  /* 0x000000020a087807 */ /* 0x040fe40005800000 */
[C---:B------:R-:W-:Y:S02]  /*0600*/  SEL R9, R10.reuse, 0x2, !P2 ;  /* 0x000000020a097807 */ /* 0x040fe40005000000 */
[----:B------:R-:W-:Y:S02]  /*0610*/  SEL R11, RZ, 0xffffffff, !P0 ;  /* 0xffffffffff0b7807 */ /* 0x000fe40004000000 */
[----:B------:R-:W-:-:S07]  /*0620*/  SEL R10, R10, 0x2, !P1 ;  /* 0x000000020a0a7807 */ /* 0x000fce0004800000 */
.L_x_20:
[----:B------:R-:W-:Y:S01]  /*0630*/  IMAD.IADD R12, R4, 0x1, R11 ;  /* 0x00000001040c7824 */ /* 0x000fe200078e020b */
[----:B------:R-:W-:Y:S01]  /*0640*/  ISETP.NE.AND P1, PT, R3, RZ, PT ;  /* 0x000000ff0300720c */ /* 0x000fe20003f25270 */
[----:B------:R-:W-:Y:S01]  /*0650*/  VIADD R11, R11, 0x1 ;  /* 0x000000010b0b7836 */ /* 0x000fe20000000000 */
[----:B------:R-:W-:Y:S02]  /*0660*/  BSSY.RECONVERGENT B1, `(.L_x_13) ;  /* 0x0000030000017945 */ /* 0x000fe40003800200 */
[----:B------:R-:W-:Y:S02]  /*0670*/  SEL R20, RZ, 0xffffffff, !P1 ;  /* 0xffffffffff147807 */ /* 0x000fe40004800000 */
[----:B------:R-:W-:-:S13]  /*0680*/  ISETP.NE.AND P0, PT, R11, R10, PT ;  /* 0x0000000a0b00720c */ /* 0x000fda0003f05270 */
.L_x_19:
[----:B------:R-:W-:Y:S01]  /*0690*/  IMAD.IADD R13, R3, 0x1, R20 ;  /* 0x00000001030d7824 */ /* 0x000fe200078e0214 */
[----:B------:R-:W-:Y:S01]  /*06a0*/  IADD3 R20, PT, PT, R20, 0x1, RZ ;  /* 0x0000000114147810 */ /* 0x000fe20007ffe0ff */
[----:B------:R-:W-:Y:S01]  /*06b0*/  BSSY.RECONVERGENT B2, `(.L_x_14) ;  /* 0x0000029000027945 */ /* 0x000fe20003800200 */
[----:B------:R-:W-:Y:S02]  /*06c0*/  ISETP.NE.AND P2, PT, R2, RZ, PT ;  /* 0x000000ff0200720c */ /* 0x000fe40003f45270 */
[----:B------:R-:W-:Y:S02]  /*06d0*/  ISETP.NE.AND P1, PT, R20, R9, PT ;  /* 0x000000091400720c */ /* 0x000fe40003f25270 */
[----:B------:R-:W-:-:S11]  /*06e0*/  SEL R21, RZ, 0xffffffff, !P2 ;  /* 0xffffffffff157807 */ /* 0x000fd60005000000 */
.L_x_18:
[----:B------:R-:W0:Y:S08]  /*06f0*/  LDC.64 R14, c[0x0][0x3b0] ;  /* 0x0000ec00ff0e7b82 */ /* 0x000e300000000a00 */
[----:B------:R-:W1:Y:S08]  /*0700*/  LDC.64 R16, c[0x0][0x3a8] ;  /* 0x0000ea00ff107b82 */ /* 0x000e700000000a00 */
[----:B------:R-:W2:Y:S01]  /*0710*/  LDC.64 R18, c[0x0][0x390] ;  /* 0x0000e400ff127b82 */ /* 0x000ea20000000a00 */
[----:B0-----:R-:W3:Y:S04]  /*0720*/  LDG.E R14, desc[UR6][R14.64] ;  /* 0x000000060e0e7981 */ /* 0x001ee8000c1e1900 */
[----:B-1----:R-:W4:Y:S01]  /*0730*/  LDG.E R17, desc[UR6][R16.64] ;  /* 0x0000000610117981 */ /* 0x002f22000c1e1900 */
[----:B------:R-:W-:-:S04]  /*0740*/  IMAD.IADD R22, R2, 0x1, R21 ;  /* 0x0000000102167824 */ /* 0x000fc800078e0215 */
        /* <DEDUP_REMOVED lines=10> */
[----:B0-----:R-:W-:-:S06]  /*07f0*/  IMAD.WIDE R14, R23, 0x4, R14 ;  /* 0x00000004170e7825 */ /* 0x001fcc00078e020e */
[----:B------:R-:W2:Y:S02]  /*0800*/  LDG.E R14, desc[UR6][R14.64] ;  /* 0x000000060e0e7981 */ /* 0x000ea4000c1e1900 */
[----:B--2---:R-:W-:-:S13]  /*0810*/  ISETP.GT.AND P3, PT, R14, R25, PT ;  /* 0x000000190e00720c */ /* 0x004fda0003f64270 */
[----:B------:R-:W-:Y:S05]  /*0820*/  @P3 BRA `(.L_x_16) ;  /* 0x00000000003c3947 */ /* 0x000fea0003800000 */
[----:B------:R-:W-:-:S07]  /*0830*/  IMAD.MOV.U32 R23, RZ, RZ, R14 ;  /* 0x000000ffff177224 */ /* 0x000fce00078e000e */
.L_x_17:
[----:B------:R-:W0:Y:S02]  /*0840*/  LDC.64 R14, c[0x0][0x3a0] ;  /* 0x0000e800ff0e7b82 */ /* 0x000e240000000a00 */
[----:B0-----:R-:W-:-:S06]  /*0850*/  IMAD.WIDE R14, R23, 0x4, R14 ;  /* 0x00000004170e7825 */ /* 0x001fcc00078e020e */
[----:B------:R-:W2:Y:S01]  /*0860*/  LDG.E R14, desc[UR6][R14.64] ;  /* 0x000000060e0e7981 */ /* 0x000ea2000c1e1900 */
[----:B------:R-:W-:-:S04]  /*0870*/  IADD3 R17, P3, PT, R5, R6, RZ ;  /* 0x0000000605117210 */ /* 0x000fc80007f7e0ff */
[----:B------:R-:W-:Y:S02]  /*0880*/  LEA.HI.X.SX32 R22, R6, R7, 0x1, P3 ;  /* 0x0000000706167211 */ /* 0x000fe400018f0eff */
[----:B------:R-:W-:-:S04]  /*0890*/  LEA R16, P3, R17, UR4, 0x2 ;  /* 0x0000000411107c11 */ /* 0x000fc8000f8610ff */
[----:B------:R-:W-:Y:S02]  /*08a0*/  LEA.HI.X R17, R17, UR5, R22, 0x2, P3 ;  /* 0x0000000511117c11 */ /* 0x000fe400098f1416 */
[----:B--2---:R-:W-:-:S05]  /*08b0*/  IADD3 R25, PT, PT, R14, 0x1, RZ ;  /* 0x000000010e197810 */ /* 0x004fca0007ffe0ff */
[----:B------:R0:W-:Y:S04]  /*08c0*/  STG.E desc[UR6][R16.64], R25 ;  /* 0x0000001910007986 */ /* 0x0001e8000c101906 */
[----:B------:R-:W2:Y:S01]  /*08d0*/  LDG.E R22, desc[UR6][R18.64] ;  /* 0x0000000612167981 */ /* 0x000ea2000c1e1900 */
[----:B------:R-:W-:Y:S01]  /*08e0*/  VIADD R6, R6, 0x1 ;  /* 0x0000000106067836 */ /* 0x000fe20000000000 */
[C---:B--2---:R-:W-:Y:S01]  /*08f0*/  ISETP.GE.AND P3, PT, R23.reuse, R22, PT ;  /* 0x000000161700720c */ /* 0x044fe20003f66270 */
[----:B------:R-:W-:-:S12]  /*0900*/  VIADD R23, R23, 0x1 ;  /* 0x0000000117177836 */ /* 0x000fd80000000000 */
[----:B0-----:R-:W-:Y:S05]  /*0910*/  @!P3 BRA `(.L_x_17) ;  /* 0xfffffffc00c8b947 */ /* 0x001fea000383ffff */
.L_x_16:
[----:B------:R-:W-:Y:S05]  /*0920*/  BSYNC.RECONVERGENT B3 ;  /* 0x0000000000037941 */ /* 0x000fea0003800200 */
.L_x_15:
[----:B------:R-:W-:Y:S05]  /*0930*/  @P2 BRA `(.L_x_18) ;  /* 0xfffffffc006c2947 */ /* 0x000fea000383ffff */
[----:B------:R-:W-:Y:S05]  /*0940*/  BSYNC.RECONVERGENT B2 ;  /* 0x0000000000027941 */ /* 0x000fea0003800200 */
.L_x_14:
[----:B------:R-:W-:Y:S05]  /*0950*/  @P1 BRA `(.L_x_19) ;  /* 0xfffffffc004c1947 */ /* 0x000fea000383ffff */
[----:B------:R-:W-:Y:S05]  /*0960*/  BSYNC.RECONVERGENT B1 ;  /* 0x0000000000017941 */ /* 0x000fea0003800200 */
.L_x_13:
[----:B------:R-:W-:Y:S05]  /*0970*/  @P0 BRA `(.L_x_20) ;  /* 0xfffffffc002c0947 */ /* 0x000fea000383ffff */
[----:B------:R-:W-:Y:S05]  /*0980*/  BSYNC.RECONVERGENT B0 ;  /* 0x0000000000007941 */ /* 0x000fea0003800200 */
.L_x_12:
[----:B------:R-:W0:Y:S01]  /*0990*/  LDC.64 R2, c[0x0][0x3c8] ;  /* 0x0000f200ff027b82 */ /* 0x000e220000000a00 */
[----:B------:R-:W1:Y:S02]  /*09a0*/  LDCU.64 UR8, c[0x0][0x380] ;  /* 0x00007000ff0877ac */ /* 0x000e640008000a00 */
[----:B-1----:R-:W-:-:S04]  /*09b0*/  LEA R4, P0, R5, UR8, 0x2 ;  /* 0x0000000805047c11 */ /* 0x002fc8000f8010ff */
[----:B------:R-:W-:Y:S01]  /*09c0*/  LEA.HI.X R5, R5, UR9, R7, 0x2, P0 ;  /* 0x0000000905057c11 */ /* 0x000fe200080f1407 */
[----:B0-----:R-:W-:-:S04]  /*09d0*/  IMAD.WIDE R2, R0, 0x4, R2 ;  /* 0x0000000400027825 */ /* 0x001fc800078e0202 */
[----:B------:R-:W-:Y:S04]  /*09e0*/  STG.E desc[UR6][R4.64], R6 ;  /* 0x0000000604007986 */ /* 0x000fe8000c101906 */
[----:B------:R-:W-:Y:S01]  /*09f0*/  STG.E desc[UR6][R2.64], R6 ;  /* 0x0000000602007986 */ /* 0x000fe2000c101906 */
[----:B------:R-:W-:Y:S05]  /*0a00*/  EXIT ;  /* 0x000000000000794d */ /* 0x000fea0003800000 */
.L_x_21:
        /* <DEDUP_REMOVED lines=15> */
.L_x_46:


//--------------------- .text._Z13findCellStartPiS_S_S_ --------------------------
	.section	.text._Z13findCellStartPiS_S_S_,"ax",@progbits
	.align	128
        .global         _Z13findCellStartPiS_S_S_
        .type           _Z13findCellStartPiS_S_S_,@function
        .size           _Z13findCellStartPiS_S_S_,(.L_x_47 - _Z13findCellStartPiS_S_S_)
        .other          _Z13findCellStartPiS_S_S_,@"STO_CUDA_ENTRY STV_DEFAULT"
_Z13findCellStartPiS_S_S_:
.text._Z13findCellStartPiS_S_S_:
[----:B------:R-:W-:Y:S01]  /*0000*/  LDC R1, c[0x0][0x37c] ;  /* 0x0000df00ff017b82 */ /* 0x000fe20000000800 */
[----:B------:R-:W0:Y:S07]  /*0010*/  S2R R11, SR_TID.X ;  /* 0x00000000000b7919 */ /* 0x000e2e0000002100 */
[----:B------:R-:W0:Y:S01]  /*0020*/  S2UR UR6, SR_CTAID.X ;  /* 0x00000000000679c3 */ /* 0x000e220000002500 */
[----:B------:R-:W1:Y:S07]  /*0030*/  LDCU.64 UR4, c[0x0][0x358] ;  /* 0x00006b00ff0477ac */ /* 0x000e6e0008000a00 */
[----:B------:R-:W0:Y:S08]  /*0040*/  LDC R0, c[0x0][0x360] ;  /* 0x0000d800ff007b82 */ /* 0x000e300000000800 */
[----:B------:R-:W1:Y:S08]  /*0050*/  LDC.64 R2, c[0x0][0x398] ;  /* 0x0000e600ff027b82 */ /* 0x000e700000000a00 */
[----:B------:R-:W2:Y:S01]  /*0060*/  LDC.64 R4, c[0x0][0x380] ;  /* 0x0000e000ff047b82 */ /* 0x000ea20000000a00 */
[----:B0-----:R-:W-:Y:S01]  /*0070*/  IMAD R11, R0, UR6, R11 ;  /* 0x00000006000b7c24 */ /* 0x001fe2000f8e020b */
[----:B-1----:R-:W3:Y:S03]  /*0080*/  LDG.E R10, desc[UR4][R2.64] ;  /* 0x00000004020a7981 */ /* 0x002ee6000c1e1900 */
[----:B--2---:R-:W-:-:S05]  /*0090*/  IMAD.WIDE R4, R11, 0x4, R4 ;  /* 0x000000040b047825 */ /* 0x004fca00078e0204 */
[----:B------:R-:W2:Y:S04]  /*00a0*/  LDG.E R9, desc[UR4][R4.64] ;  /* 0x0000000404097981 */ /* 0x000ea8000c1e1900 */
[----:B------:R-:W2:Y:S01]  /*00b0*/  LDG.E R0, desc[UR4][R4.64+0x4] ;  /* 0x0000040404007981 */ /* 0x000ea2000c1e1900 */
[----:B------:R-:W-:Y:S01]  /*00c0*/  BSSY.RECONVERGENT B0, `(.L_x_22) ;  /* 0x000000e000007945 */ /* 0x000fe20003800200 */
[----:B---3--:R-:W-:-:S04]  /*00d0*/  IADD3 R6, PT, PT, R10, -0x1, RZ ;  /* 0xffffffff0a067810 */ /* 0x008fc80007ffe0ff */
[----:B------:R-:W-:-:S04]  /*00e0*/  ISETP.NE.AND P0, PT, R11, R6, PT ;  /* 0x000000060b00720c */ /* 0x000fc80003f05270 */
[----:B--2---:R-:W-:-:S13]  /*00f0*/  ISETP.EQ.OR P0, PT, R9, R0, !P0 ;  /* 0x000000000900720c */ /* 0x004fda0004702670 */
[----:B------:R-:W-:Y:S05]  /*0100*/  @P0 BRA `(.L_x_23) ;  /* 0x0000000000240947 */ /* 0x000fea0003800000 */
[----:B------:R-:W0:Y:S02]  /*0110*/  LDC.64 R6, c[0x0][0x390] ;  /* 0x0000e400ff067b82 */ /* 0x000e240000000a00 */
[----:B0-----:R-:W-:-:S06]  /*0120*/  IMAD.WIDE R6, R9, 0x4, R6 ;  /* 0x0000000409067825 */ /* 0x001fcc00078e0206 */
[----:B------:R-:W0:Y:S01]  /*0130*/  LDC.64 R8, c[0x0][0x388] ;  /* 0x0000e200ff087b82 */ /* 0x000e220000000a00 */
[----:B------:R1:W-:Y:S04]  /*0140*/  STG.E desc[UR4][R6.64+-0x4], R11 ;  /* 0xfffffc0b06007986 */ /* 0x0003e8000c101904 */
[----:B------:R-:W0:Y:S01]  /*0150*/  LDG.E R15, desc[UR4][R4.64+0x4] ;  /* 0x00000404040f7981 */ /* 0x000e22000c1e1900 */
[----:B------:R-:W-:Y:S01]  /*0160*/  IADD3 R13, PT, PT, R11, 0x1, RZ ;  /* 0x000000010b0d7810 */ /* 0x000fe20007ffe0ff */
[----:B0-----:R-:W-:-:S05]  /*0170*/  IMAD.WIDE R8, R15, 0x4, R8 ;  /* 0x000000040f087825 */ /* 0x001fca00078e0208 */
[----:B------:R1:W-:Y:S04]  /*0180*/  STG.E desc[UR4][R8.64+-0x4], R13 ;  /* 0xfffffc0d08007986 */ /* 0x0003e8000c101904 */
[----:B------:R1:W5:Y:S02]  /*0190*/  LDG.E R10, desc[UR4][R2.64] ;  /* 0x00000004020a7981 */ /* 0x000364000c1e1900 */
.L_x_23:
[----:B------:R-:W-:Y:S05]  /*01a0*/  BSYNC.RECONVERGENT B0 ;  /* 0x0000000000007941 */ /* 0x000fea0003800200 */
.L_x_22:
[----:B-----5:R-:W-:-:S04]  /*01b0*/  IADD3 R10, PT, PT, R10, -0x1, RZ ;  /* 0xffffffff0a0a7810 */ /* 0x020fc80007ffe0ff */
[----:B------:R-:W-:-:S13]  /*01c0*/  ISETP.NE.AND P0, PT, R11, R10, PT ;  /* 0x0000000a0b00720c */ /* 0x000fda0003f05270 */
[----:B------:R-:W-:Y:S05]  /*01d0*/  @P0 EXIT ;  /* 0x000000000000094d */ /* 0x000fea0003800000 */
[----:B------:R-:W2:Y:S01]  /*01e0*/  LDG.E R5, desc[UR4][R4.64] ;  /* 0x0000000404057981 */ /* 0x000ea2000c1e1900 */
[----:B-1----:R-:W2:Y:S02]  /*01f0*/  LDC.64 R2, c[0x0][0x390] ;  /* 0x0000e400ff027b82 */ /* 0x002ea40000000a00 */
[----:B--2---:R-:W-:-:S05]  /*0200*/  IMAD.WIDE R2, R5, 0x4, R2 ;  /* 0x0000000405027825 */ /* 0x004fca00078e0202 */
[----:B------:R-:W-:Y:S01]  /*0210*/  STG.E desc[UR4][R2.64+-0x4], R11 ;  /* 0xfffffc0b02007986 */ /* 0x000fe2000c101904 */
[----:B------:R-:W-:Y:S05]  /*0220*/  EXIT ;  /* 0x000000000000794d */ /* 0x000fea0003800000 */
.L_x_24:
        /* <DEDUP_REMOVED lines=13> */
.L_x_47:


//--------------------- .text._Z8calcHashPdS_S_PiS0_S_S_S_S_S_S_S_S_S0_S0_S0_S0_S0_ --------------------------
	.section	.text._Z8calcHashPdS_S_PiS0_S_S_S_S_S_S_S_S_S0_S0_S0_S0_S0_,"ax",@progbits
	.align	128
        .global         _Z8calcHashPdS_S_PiS0_S_S_S_S_S_S_S_S_S0_S0_S0_S0_S0_
        .type           _Z8calcHashPdS_S_PiS0_S_S_S_S_S_S_S_S_S0_S0_S0_S0_S0_,@function
        .size           _Z8calcHashPdS_S_PiS0_S_S_S_S_S_S_S_S_S0_S0_S0_S0_S0_,(.L_x_43 - _Z8calcHashPdS_S_PiS0_S_S_S_S_S_S_S_S_S0_S0_S0_S0_S0_)
        .other          _Z8calcHashPdS_S_PiS0_S_S_S_S_S_S_S_S_S0_S0_S0_S0_S0_,@"STO_CUDA_ENTRY STV_DEFAULT"
_Z8calcHashPdS_S_PiS0_S_S_S_S_S_S_S_S_S0_S0_S0_S0_S0_:
.text._Z8calcHashPdS_S_PiS0_S_S_S_S_S_S_S_S_S0_S0_S0_S0_S0_:
[----:B------:R-:W0:Y:S08]  /*0000*/  LDC R1, c[0x0][0x37c] ;  /* 0x0000df00ff017b82 */ /* 0x000e300000000800 */
[----:B------:R-:W1:Y:S01]  /*0010*/  LDC.64 R8, c[0x0][0x3b8] ;  /* 0x0000ee00ff087b82 */ /* 0x000e620000000a00 */
[----:B------:R-:W1:Y:S07]  /*0020*/  LDCU.64 UR36, c[0x0][0x358] ;  /* 0x00006b00ff2477ac */ /* 0x000e6e0008000a00 */
[----:B------:R-:W2:Y:S01]  /*0030*/  LDC.64 R10, c[0x0][0x3c0] ;  /* 0x0000f000ff0a7b82 */ /* 0x000ea20000000a00 */
[----:B-1----:R-:W3:Y:S04]  /*0040*/  LDG.E.64 R4, desc[UR36][R8.64] ;  /* 0x0000002408047981 */ /* 0x002ee8000c1e1b00 */
[----:B--2---:R-:W3:Y:S03]  /*0050*/  LDG.E.64 R10, desc[UR36][R10.64] ;  /* 0x000000240a0a7981 */ /* 0x004ee6000c1e1b00 */
[----:B------:R-:W1:Y:S08]  /*0060*/  LDC.64 R2, c[0x0][0x3a8] ;  /* 0x0000ea00ff027b82 */ /* 0x000e700000000a00 */
[----:B------:R-:W2:Y:S01]  /*0070*/  LDC.64 R6, c[0x0][0x3b0] ;  /* 0x0000ec00ff067b82 */ /* 0x000ea20000000a00 */
[----:B-1----:R-:W4:Y:S04]  /*0080*/  LDG.E.64 R2, desc[UR36][R2.64] ;  /* 0x0000002402027981 */ /* 0x002f28000c1e1b00 */
[----:B--2---:R-:W4:Y:S01]  /*0090*/  LDG.E.64 R6, desc[UR36][R6.64] ;  /* 0x0000002406067981 */ /* 0x004f22000c1e1b00 */
[----:B------:R-:W-:Y:S01]  /*00a0*/  IMAD.MOV.U32 R12, RZ, RZ, 0x1 ;  /* 0x00000001ff0c7424 */ /* 0x000fe200078e00ff */
[----:B---3--:R-:W-:-:S06]  /*00b0*/  DADD R4, R4, R10 ;  /* 0x0000000004047229 */ /* 0x008fcc000000000a */
[----:B------:R-:W1:Y:S02]  /*00c0*/  MUFU.RCP64H R13, R5 ;  /* 0x00000005000d7308 */ /* 0x000e640000001800 */
[----:B-1----:R-:W-:-:S08]  /*00d0*/  DFMA R14, -R4, R12, 1 ;  /* 0x3ff00000040e742b */ /* 0x002fd0000000010c */
[----:B------:R-:W-:Y:S02]  /*00e0*/  DFMA R14, R14, R14, R14 ;  /* 0x0000000e0e0e722b */ /* 0x000fe4000000000e */
[----:B----4-:R-:W-:-:S06]  /*00f0*/  DADD R8, R2, -R6 ;  /* 0x0000000002087229 */ /* 0x010fcc0000000806 */
[----:B------:R-:W-:-:S04]  /*0100*/  DFMA R14, R12, R14, R12 ;  /* 0x0000000e0c0e722b */ /* 0x000fc8000000000c */
[----:B------:R-:W-:-:S04]  /*0110*/  FSETP.GEU.AND P1, PT, |R9|, 6.5827683646048100446e-37, PT ;  /* 0x036000000900780b */ /* 0x000fc80003f2e200 */
[----:B------:R-:W-:-:S08]  /*0120*/  DFMA R10, -R4, R14, 1 ;  /* 0x3ff00000040a742b */ /* 0x000fd0000000010e */
[----:B------:R-:W-:-:S08]  /*0130*/  DFMA R10, R14, R10, R14 ;  /* 0x0000000a0e0a722b */ /* 0x000fd0000000000e */
[----:B------:R-:W-:-:S08]  /*0140*/  DMUL R2, R8, R10 ;  /* 0x0000000a08027228 */ /* 0x000fd00000000000 */
[----:B------:R-:W-:-:S08]  /*0150*/  DFMA R6, -R4, R2, R8 ;  /* 0x000000020406722b */ /* 0x000fd00000000108 */
[----:B------:R-:W-:-:S10]  /*0160*/  DFMA R2, R10, R6, R2 ;  /* 0x000000060a02722b */ /* 0x000fd40000000002 */
[----:B------:R-:W-:-:S05]  /*0170*/  FFMA R0, RZ, R5, R3 ;  /* 0x00000005ff007223 */ /* 0x000fca0000000003 */
[----:B------:R-:W-:-:S13]  /*0180*/  FSETP.GT.AND P0, PT, |R0|, 1.469367938527859385e-39, PT ;  /* 0x001000000000780b */ /* 0x000fda0003f04200 */
[----:B0-----:R-:W-:Y:S05]  /*0190*/  @P0 BRA P1, `(.L_x_25) ;  /* 0x0000000000180947 */ /* 0x001fea0000800000 */
[----:B------:R-:W-:Y:S01]  /*01a0*/  IMAD.MOV.U32 R6, RZ, RZ, R4 ;  /* 0x000000ffff067224 */ /* 0x000fe200078e0004 */
[----:B------:R-:W-:Y:S01]  /*01b0*/  MOV R0, 0x1e0 ;  /* 0x000001e000007802 */ /* 0x000fe20000000f00 */
[----:B------:R-:W-:-:S07]  /*01c0*/  IMAD.MOV.U32 R7, RZ, RZ, R5 ;  /* 0x000000ffff077224 */ /* 0x000fce00078e0005 */
[----:B------:R-:W-:Y:S05]  /*01d0*/  CALL.REL.NOINC `($__internal_0_$__cuda_sm20_div_rn_f64_full) ;  /* 0x0000000c00807944 */ /* 0x000fea0003c00000 */
[----:B------:R-:W-:Y:S02]  /*01e0*/  IMAD.MOV.U32 R2, RZ, RZ, R12 ;  /* 0x000000ffff027224 */ /* 0x000fe400078e000c */
[----:B------:R-:W-:-:S07]  /*01f0*/  IMAD.MOV.U32 R3, RZ, RZ, R13 ;  /* 0x000000ffff037224 */ /* 0x000fce00078e000d */
.L_x_25:
[----:B------:R-:W0:Y:S01]  /*0200*/  LDC.64 R6, c[0x0][0x3f8] ;  /* 0x0000fe00ff067b82 */ /* 0x000e220000000a00 */
[----:B------:R-:W1:Y:S07]  /*0210*/  F2I.F64.TRUNC R2, R2 ;  /* 0x0000000200027311 */ /* 0x000e6e000030d100 */
[----:B------:R-:W2:Y:S08]  /*0220*/  LDC.64 R14, c[0x0][0x3b8] ;  /* 0x0000ee00ff0e7b82 */ /* 0x000eb00000000a00 */
[----:B------:R-:W3:Y:S01]  /*0230*/  LDC.64 R16, c[0x0][0x3c0] ;  /* 0x0000f000ff107b82 */ /* 0x000ee20000000a00 */
[----:B-1----:R-:W-:-:S05]  /*0240*/  IADD3 R19, PT, PT, R2, 0x1, RZ ;  /* 0x0000000102137810 */ /* 0x002fca0007ffe0ff */
[----:B0-----:R0:W-:Y:S04]  /*0250*/  STG.E desc[UR36][R6.64], R19 ;  /* 0x0000001306007986 */ /* 0x0011e8000c101924 */
[----:B--2---:R-:W2:Y:S04]  /*0260*/  LDG.E.64 R4, desc[UR36][R14.64] ;  /* 0x000000240e047981 */ /* 0x004ea8000c1e1b00 */
[----:B---3--:R-:W2:Y:S01]  /*0270*/  LDG.E.64 R12, desc[UR36][R16.64] ;  /* 0x00000024100c7981 */ /* 0x008ea2000c1e1b00 */
[----:B------:R-:W1:Y:S08]  /*0280*/  LDC.64 R8, c[0x0][0x3d0] ;  /* 0x0000f400ff087b82 */ /* 0x000e700000000a00 */
[----:B------:R-:W3:Y:S01]  /*0290*/  LDC.64 R10, c[0x0][0x3c8] ;  /* 0x0000f200ff0a7b82 */ /* 0x000ee20000000a00 */
[----:B-1----:R-:W4:Y:S04]  /*02a0*/  LDG.E.64 R8, desc[UR36][R8.64] ;  /* 0x0000002408087981 */ /* 0x002f28000c1e1b00 */
[----:B---3--:R-:W4:Y:S01]  /*02b0*/  LDG.E.64 R10, desc[UR36][R10.64] ;  /* 0x000000240a0a7981 */ /* 0x008f22000c1e1b00 */
[----:B--2---:R-:W-:Y:S01]  /*02c0*/  DADD R4, R4, R12 ;  /* 0x0000000004047229 */ /* 0x004fe2000000000c */
[----:B------:R-:W-:-:S05]  /*02d0*/  IMAD.MOV.U32 R12, RZ, RZ, 0x1 ;  /* 0x00000001ff0c7424 */ /* 0x000fca00078e00ff */
[----:B------:R-:W1:Y:S02]  /*02e0*/  MUFU.RCP64H R13, R5 ;  /* 0x00000005000d7308 */ /* 0x000e640000001800 */
[----:B-1----:R-:W-:-:S08]  /*02f0*/  DFMA R2, -R4, R12, 1 ;  /* 0x3ff000000402742b */ /* 0x002fd0000000010c */
[----:B------:R-:W-:Y:S02]  /*0300*/  DFMA R2, R2, R2, R2 ;  /* 0x000000020202722b */ /* 0x000fe40000000002 */
[----:B----4-:R-:W-:-:S06]  /*0310*/  DADD R8, R8, -R10 ;  /* 0x0000000008087229 */ /* 0x010fcc000000080a */
[----:B------:R-:W-:-:S04]  /*0320*/  DFMA R2, R12, R2, R12 ;  /* 0x000000020c02722b */ /* 0x000fc8000000000c */
[----:B------:R-:W-:-:S04]  /*0330*/  FSETP.GEU.AND P1, PT, |R9|, 6.5827683646048100446e-37, PT ;  /* 0x036000000900780b */ /* 0x000fc80003f2e200 */
[----:B0-----:R-:W-:-:S08]  /*0340*/  DFMA R6, -R4, R2, 1 ;  /* 0x3ff000000406742b */ /* 0x001fd00000000102 */
[----:B------:R-:W-:-:S08]  /*0350*/  DFMA R2, R2, R6, R2 ;  /* 0x000000060202722b */ /* 0x000fd00000000002 */
[----:B------:R-:W-:-:S08]  /*0360*/  DMUL R6, R8, R2 ;  /* 0x0000000208067228 */ /* 0x000fd00000000000 */
[----:B------:R-:W-:-:S08]  /*0370*/  DFMA R10, -R4, R6, R8 ;  /* 0x00000006040a722b */ /* 0x000fd00000000108 */
[----:B------:R-:W-:-:S10]  /*0380*/  DFMA R2, R2, R10, R6 ;  /* 0x0000000a0202722b */ /* 0x000fd40000000006 */
[----:B------:R-:W-:-:S05]  /*0390*/  FFMA R0, RZ, R5, R3 ;  /* 0x00000005ff007223 */ /* 0x000fca0000000003 */
[----:B------:R-:W-:-:S13]  /*03a0*/  FSETP.GT.AND P0, PT, |R0|, 1.469367938527859385e-39, PT ;  /* 0x001000000000780b */ /* 0x000fda0003f04200 */
[----:B------:R-:W-:Y:S05]  /*03b0*/  @P0 BRA P1, `(.L_x_26) ;  /* 0x0000000000180947 */ /* 0x000fea0000800000 */
[----:B------:R-:W-:Y:S01]  /*03c0*/  IMAD.MOV.U32 R6, RZ, RZ, R4 ;  /* 0x000000ffff067224 */ /* 0x000fe200078e0004 */
[----:B------:R-:W-:Y:S01]  /*03d0*/  MOV R0, 0x400 ;  /* 0x0000040000007802 */ /* 0x000fe20000000f00 */
[----:B------:R-:W-:-:S07]  /*03e0*/  IMAD.MOV.U32 R7, RZ, RZ, R5 ;  /* 0x000000ffff077224 */ /* 0x000fce00078e0005 */
[----:B------:R-:W-:Y:S05]  /*03f0*/  CALL.REL.NOINC `($__internal_0_$__cuda_sm20_div_rn_f64_full) ;  /* 0x0000000800f87944 */ /* 0x000fea0003c00000 */
[----:B------:R-:W-:Y:S02]  /*0400*/  IMAD.MOV.U32 R2, RZ, RZ, R12 ;  /* 0x000000ffff027224 */ /* 0x000fe400078e000c */
[----:B------:R-:W-:-:S07]  /*0410*/  IMAD.MOV.U32 R3, RZ, RZ, R13 ;  /* 0x000000ffff037224 */ /* 0x000fce00078e000d */
.L_x_26:
        /* <DEDUP_REMOVED lines=34> */
.L_x_27:
[----:B------:R-:W0:Y:S01]  /*0640*/  LDC.64 R4, c[0x0][0x408] ;  /* 0x00010200ff047b82 */ /* 0x000e220000000a00 */
[----:B------:R-:W1:Y:S07]  /*0650*/  F2I.F64.TRUNC R0, R2 ;  /* 0x0000000200007311 */ /* 0x000e6e000030d100 */
[----:B------:R-:W2:Y:S08]  /*0660*/  LDC.64 R10, c[0x0][0x3f8] ;  /* 0x0000fe00ff0a7b82 */ /* 0x000eb00000000a00 */
[----:B------:R-:W3:Y:S01]  /*0670*/  LDC.64 R12, c[0x0][0x400] ;  /* 0x00010000ff0c7b82 */ /* 0x000ee20000000a00 */
[----:B-1----:R-:W-:-:S05]  /*0680*/  IADD3 R9, PT, PT, R0, 0x1, RZ ;  /* 0x0000000100097810 */ /* 0x002fca0007ffe0ff */
[----:B0-----:R0:W-:Y:S04]  /*0690*/  STG.E desc[UR36][R4.64], R9 ;  /* 0x0000000904007986 */ /* 0x0011e8000c101924 */
[----:B--2---:R-:W2:Y:S04]  /*06a0*/  LDG.E R10, desc[UR36][R10.64] ;  /* 0x000000240a0a7981 */ /* 0x004ea8000c1e1900 */
[----:B---3--:R-:W2:Y:S01]  /*06b0*/  LDG.E R13, desc[UR36][R12.64] ;  /* 0x000000240c0d7981 */ /* 0x008ea2000c1e1900 */
[----:B------:R-:W1:Y:S01]  /*06c0*/  LDC.64 R6, c[0x0][0x3f0] ;  /* 0x0000fc00ff067b82 */ /* 0x000e620000000a00 */
[----:B------:R-:W-:Y:S01]  /*06d0*/  MOV R2, 0x0 ;  /* 0x0000000000027802 */ /* 0x000fe20000000f00 */
[----:B0-----:R-:W-:Y:S01]  /*06e0*/  IMAD.MOV.U32 R4, RZ, RZ, 0x4 ;  /* 0x00000004ff047424 */ /* 0x001fe200078e00ff */
[----:B------:R-:W0:Y:S01]  /*06f0*/  S2R R22, SR_TID.X ;  /* 0x0000000000167919 */ /* 0x000e220000002100 */
[----:B------:R-:W-:-:S04]  /*0700*/  IMAD.MOV.U32 R5, RZ, RZ, RZ ;  /* 0x000000ffff057224 */ /* 0x000fc800078e00ff */
[----:B------:R-:W0:Y:S08]  /*0710*/  S2UR UR4, SR_CTAID.X ;  /* 0x00000000000479c3 */ /* 0x000e300000002500 */
[----:B------:R-:W0:Y:S08]  /*0720*/  LDC R17, c[0x0][0x360] ;  /* 0x0000d800ff117b82 */ /* 0x000e300000000800 */
[----:B------:R3:W4:Y:S01]  /*0730*/  LDC.64 R8, c[0x4][R2] ;  /* 0x0100000002087b82 */ /* 0x0007220000000a00 */
[----:B0-----:R-:W-:-:S02]  /*0740*/  IMAD R22, R17, UR4, R22 ;  /* 0x0000000411167c24 */ /* 0x001fc4000f8e0216 */
[----:B--2---:R-:W-:-:S04]  /*0750*/  IMAD R15, R10, R13, RZ ;  /* 0x0000000d0a0f7224 */ /* 0x004fc800078e02ff */
[----:B------:R-:W-:-:S05]  /*0760*/  IMAD R0, R0, R15, R15 ;  /* 0x0000000f00007224 */ /* 0x000fca00078e020f */
[----:B-1--4-:R3:W-:Y:S02]  /*0770*/  STG.E desc[UR36][R6.64], R0 ;  /* 0x0000000006007986 */ /* 0x0127e4000c101924 */
[----:B------:R-:W-:-:S07]  /*0780*/  LEPC R20, `(.L_x_28) ;  /* 0x000000001014794e */ /* 0x000fce0000000000 */
[----:B---3--:R-:W-:Y:S05]  /*0790*/  CALL.ABS.NOINC R8 ;  /* 0x0000000008007343 */ /* 0x008fea0003c00000 */
.L_x_28:
[----:B------:R0:W1:Y:S01]  /*07a0*/  LDC.64 R6, c[0x4][R2] ;  /* 0x0100000002067b82 */ /* 0x0000620000000a00 */
[----:B------:R-:W-:Y:S02]  /*07b0*/  IMAD.MOV.U32 R19, RZ, RZ, R5 ;  /* 0x000000ffff137224 */ /* 0x000fe400078e0005 */
[----:B------:R-:W-:Y:S02]  /*07c0*/  HFMA2 R5, -RZ, RZ, 0, 0 ;  /* 0x00000000ff057431 */ /* 0x000fe400000001ff */
[----:B------:R-:W-:Y:S02]  /*07d0*/  IMAD.MOV.U32 R18, RZ, RZ, R4 ;  /* 0x000000ffff127224 */ /* 0x000fe400078e0004 */
[----:B------:R-:W-:-:S07]  /*07e0*/  IMAD.MOV.U32 R4, RZ, RZ, 0x4 ;  /* 0x00000004ff047424 */ /* 0x000fce00078e00ff */
[----:B------:R-:W-:-:S07]  /*07f0*/  LEPC R20, `(.L_x_29) ;  /* 0x000000001014794e */ /* 0x000fce0000000000 */
[----:B01----:R-:W-:Y:S05]  /*0800*/  CALL.ABS.NOINC R6 ;  /* 0x0000000006007343 */ /* 0x003fea0003c00000 */
.L_x_29:
[----:B------:R-:W0:Y:S01]  /*0810*/  LDC.64 R2, c[0x4][R2] ;  /* 0x0100000002027b82 */ /* 0x000e220000000a00 */
[----:B------:R-:W-:Y:S02]  /*0820*/  IMAD.MOV.U32 R16, RZ, RZ, R4 ;  /* 0x000000ffff107224 */ /* 0x000fe400078e0004 */
[----:B------:R-:W-:Y:S02]  /*0830*/  IMAD.MOV.U32 R17, RZ, RZ, R5 ;  /* 0x000000ffff117224 */ /* 0x000fe400078e0005 */
[----:B------:R-:W-:Y:S02]  /*0840*/  IMAD.MOV.U32 R4, RZ, RZ, 0x4 ;  /* 0x00000004ff047424 */ /* 0x000fe400078e00ff */
[----:B------:R-:W-:-:S07]  /*0850*/  IMAD.MOV.U32 R5, RZ, RZ, RZ ;  /* 0x000000ffff057224 */ /* 0x000fce00078e00ff */
[----:B------:R-:W-:-:S07]  /*0860*/  LEPC R20, `(.L_x_30) ;  /* 0x000000001014794e */ /* 0x000fce0000000000 */
[----:B0-----:R-:W-:Y:S05]  /*0870*/  CALL.ABS.NOINC R2 ;  /* 0x0000000002007343 */ /* 0x001fea0003c00000 */
.L_x_30:
[----:B------:R-:W0:Y:S08]  /*0880*/  LDC.64 R20, c[0x0][0x3b8] ;  /* 0x0000ee00ff147b82 */ /* 0x000e300000000a00 */
[----:B------:R-:W1:Y:S08]  /*0890*/  LDC.64 R24, c[0x0][0x3c0] ;  /* 0x0000f000ff187b82 */ /* 0x000e700000000a00 */
[----:B------:R-:W2:Y:S01]  /*08a0*/  LDC.64 R10, c[0x0][0x380] ;  /* 0x0000e000ff0a7b82 */ /* 0x000ea20000000a00 */
[----:B0-----:R-:W3:Y:S04]  /*08b0*/  LDG.E.64 R6, desc[UR36][R20.64] ;  /* 0x0000002414067981 */ /* 0x001ee8000c1e1b00 */
[----:B-1----:R-:W3:Y:S03]  /*08c0*/  LDG.E.64 R12, desc[UR36][R24.64] ;  /* 0x00000024180c7981 */ /* 0x002ee6000c1e1b00 */
[----:B------:R-:W0:Y:S01]  /*08d0*/  LDC.64 R2, c[0x0][0x3b0] ;  /* 0x0000ec00ff027b82 */ /* 0x000e220000000a00 */
[----:B--2---:R-:W-:-:S05]  /*08e0*/  IMAD.WIDE R10, R22, 0x8, R10 ;  /* 0x00000008160a7825 */ /* 0x004fca00078e020a */
[----:B------:R-:W2:Y:S04]  /*08f0*/  LDG.E.64 R8, desc[UR36][R10.64] ;  /* 0x000000240a087981 */ /* 0x000ea8000c1e1b00 */
[----:B0-----:R-:W2:Y:S01]  /*0900*/  LDG.E.64 R2, desc[UR36][R2.64] ;  /* 0x0000002402027981 */ /* 0x001ea2000c1e1b00 */
[----:B------:R-:W-:Y:S01]  /*0910*/  BSSY.RECONVERGENT B0, `(.L_x_31) ;  /* 0x0000015000007945 */ /* 0x000fe20003800200 */
[----:B---3--:R-:W-:-:S06]  /*0920*/  DADD R6, R6, R12 ;  /* 0x0000000006067229 */ /* 0x008fcc000000000c */
[----:B------:R-:W0:Y:S01]  /*0930*/  MUFU.RCP64H R13, R7 ;  /* 0x00000007000d7308 */ /* 0x000e220000001800 */
[----:B------:R-:W-:-:S06]  /*0940*/  IMAD.MOV.U32 R12, RZ, RZ, 0x1 ;  /* 0x00000001ff0c7424 */ /* 0x000fcc00078e00ff */
[----:B0-----:R-:W-:-:S08]  /*0950*/  DFMA R14, -R6, R12, 1 ;  /* 0x3ff00000060e742b */ /* 0x001fd0000000010c */
[----:B------:R-:W-:-:S08]  /*0960*/  DFMA R14, R14, R14, R14 ;  /* 0x0000000e0e0e722b */ /* 0x000fd0000000000e */
[----:B------:R-:W-:-:S08]  /*0970*/  DFMA R14, R12, R14, R12 ;  /* 0x0000000e0c0e722b */ /* 0x000fd0000000000c */
[----:B------:R-:W-:Y:S02]  /*0980*/  DFMA R12, -R6, R14, 1 ;  /* 0x3ff00000060c742b */ /* 0x000fe4000000010e */
[----:B--2---:R-:W-:-:S06]  /*0990*/  DADD R8, R8, -R2 ;  /* 0x0000000008087229 */ /* 0x004fcc0000000802 */
[----:B------:R-:W-:-:S08]  /*09a0*/  DFMA R12, R14, R12, R14 ;  /* 0x0000000c0e0c722b */ /* 0x000fd0000000000e */
[----:B------:R-:W-:-:S08]  /*09b0*/  DMUL R2, R8, R12 ;  /* 0x0000000c08027228 */ /* 0x000fd00000000000 */
[----:B------:R-:W-:-:S08]  /*09c0*/  DFMA R10, -R6, R2, R8 ;  /* 0x00000002060a722b */ /* 0x000fd00000000108 */
[----:B------:R-:W-:Y:S01]  /*09d0*/  DFMA R2, R12, R10, R2 ;  /* 0x0000000a0c02722b */ /* 0x000fe20000000002 */
[----:B------:R-:W-:-:S09]  /*09e0*/  FSETP.GEU.AND P1, PT, |R9|, 6.5827683646048100446e-37, PT ;  /* 0x036000000900780b */ /* 0x000fd20003f2e200 */
[----:B------:R-:W-:-:S05]  /*09f0*/  FFMA R0, RZ, R7, R3 ;  /* 0x00000007ff007223 */ /* 0x000fca0000000003 */
[----:B------:R-:W-:-:S13]  /*0a00*/  FSETP.GT.AND P0, PT, |R0|, 1.469367938527859385e-39, PT ;  /* 0x001000000000780b */ /* 0x000fda0003f04200 */
[----:B------:R-:W-:Y:S05]  /*0a10*/  @P0 BRA P1, `(.L_x_32) ;  /* 0x0000000000100947 */ /* 0x000fea0000800000 */
[----:B------:R-:W-:-:S07]  /*0a20*/  MOV R0, 0xa40 ;  /* 0x00000a4000007802 */ /* 0x000fce0000000f00 */
[----:B------:R-:W-:Y:S05]  /*0a30*/  CALL.REL.NOINC `($__internal_0_$__cuda_sm20_div_rn_f64_full) ;  /* 0x0000000400687944 */ /* 0x000fea0003c00000 */
[----:B------:R-:W-:Y:S01]  /*0a40*/  MOV R2, R12 ;  /* 0x0000000c00027202 */ /* 0x000fe20000000f00 */
[----:B------:R-:W-:-:S07]  /*0a50*/  IMAD.MOV.U32 R3, RZ, RZ, R13 ;  /* 0x000000ffff037224 */ /* 0x000fce00078e000d */
.L_x_32:
[----:B------:R-:W-:Y:S05]  /*0a60*/  BSYNC.RECONVERGENT B0 ;  /* 0x0000000000007941 */ /* 0x000fea0003800200 */
.L_x_31:
[----:B------:R-:W0:Y:S01]  /*0a70*/  LDC.64 R20, c[0x0][0x3b8] ;  /* 0x0000ee00ff147b82 */ /* 0x000e220000000a00 */
[----:B------:R-:W1:Y:S07]  /*0a80*/  F2I.F64.TRUNC R2, R2 ;  /* 0x0000000200027311 */ /* 0x000e6e000030d100 */
[----:B------:R-:W2:Y:S01]  /*0a90*/  LDC.64 R24, c[0x0][0x3c0] ;  /* 0x0000f000ff187b82 */ /* 0x000ea20000000a00 */
[----:B-1----:R-:W-:-:S07]  /*0aa0*/  VIADD R23, R2, 0x1 ;  /* 0x0000000102177836 */ /* 0x002fce0000000000 */
[----:B------:R-:W1:Y:S01]  /*0ab0*/  LDC.64 R8, c[0x0][0x388] ;  /* 0x0000e200ff087b82 */ /* 0x000e620000000a00 */
[----:B------:R3:W-:Y:S04]  /*0ac0*/  ST.E desc[UR36][R18.64], R23 ;  /* 0x0000001712007985 */ /* 0x0007e8000c101924 */
[----:B0-----:R-:W4:Y:S04]  /*0ad0*/  LDG.E.64 R6, desc[UR36][R20.64] ;  /* 0x0000002414067981 */ /* 0x001f28000c1e1b00 */
[----:B--2---:R-:W4:Y:S01]  /*0ae0*/  LDG.E.64 R12, desc[UR36][R24.64] ;  /* 0x00000024180c7981 */ /* 0x004f22000c1e1b00 */
[----:B------:R-:W0:Y:S01]  /*0af0*/  LDC.64 R14, c[0x0][0x3c8] ;  /* 0x0000f200ff0e7b82 */ /* 0x000e220000000a00 */
[----:B-1----:R-:W-:-:S06]  /*0b00*/  IMAD.WIDE R8, R22, 0x8, R8 ;  /* 0x0000000816087825 */ /* 0x002fcc00078e0208 */
[----:B------:R-:W2:Y:S04]  /*0b10*/  LDG.E.64 R8, desc[UR36][R8.64] ;  /* 0x0000002408087981 */ /* 0x000ea8000c1e1b00 */
[----:B0-----:R-:W2:Y:S01]  /*0b20*/  LDG.E.64 R10, desc[UR36][R14.64] ;  /* 0x000000240e0a7981 */ /* 0x001ea2000c1e1b00 */
[----:B------:R-:W-:Y:S01]  /*0b30*/  IMAD.MOV.U32 R2, RZ, RZ, 0x1 ;  /* 0x00000001ff027424 */ /* 0x000fe200078e00ff */
[----:B------:R-:W-:Y:S01]  /*0b40*/  BSSY.RECONVERGENT B0, `(.L_x_33) ;  /* 0x0000014000007945 */ /* 0x000fe20003800200 */
[----:B----4-:R-:W-:-:S06]  /*0b50*/  DADD R6, R6, R12 ;  /* 0x0000000006067229 */ /* 0x010fcc000000000c */
[----:B------:R-:W0:Y:S02]  /*0b60*/  MUFU.RCP64H R3, R7 ;  /* 0x0000000700037308 */ /* 0x000e240000001800 */
[----:B0-----:R-:W-:Y:S02]  /*0b70*/  DFMA R12, -R6, R2, 1 ;  /* 0x3ff00000060c742b */ /* 0x001fe40000000102 */
[----:B--2---:R-:W-:-:S06]  /*0b80*/  DADD R8, R8, -R10 ;  /* 0x0000000008087229 */ /* 0x004fcc000000080a */
[----:B------:R-:W-:-:S04]  /*0b90*/  DFMA R12, R12, R12, R12 ;  /* 0x0000000c0c0c722b */ /* 0x000fc8000000000c */
[----:B------:R-:W-:-:S04]  /*0ba0*/  FSETP.GEU.AND P1, PT, |R9|, 6.5827683646048100446e-37, PT ;  /* 0x036000000900780b */ /* 0x000fc80003f2e200 */
[----:B------:R-:W-:-:S08]  /*0bb0*/  DFMA R12, R2, R12, R2 ;  /* 0x0000000c020c722b */ /* 0x000fd00000000002 */
[----:B------:R-:W-:-:S08]  /*0bc0*/  DFMA R2, -R6, R12, 1 ;  /* 0x3ff000000602742b */ /* 0x000fd0000000010c */
[----:B------:R-:W-:-:S08]  /*0bd0*/  DFMA R2, R12, R2, R12 ;  /* 0x000000020c02722b */ /* 0x000fd0000000000c */
[----:B------:R-:W-:-:S08]  /*0be0*/  DMUL R10, R8, R2 ;  /* 0x00000002080a7228 */ /* 0x000fd00000000000 */
[----:B------:R-:W-:-:S08]  /*0bf0*/  DFMA R12, -R6, R10, R8 ;  /* 0x0000000a060c722b */ /* 0x000fd00000000108 */
[----:B------:R-:W-:-:S10]  /*0c00*/  DFMA R2, R2, R12, R10 ;  /* 0x0000000c0202722b */ /* 0x000fd4000000000a */
[----:B------:R-:W-:-:S05]  /*0c10*/  FFMA R0, RZ, R7, R3 ;  /* 0x00000007ff007223 */ /* 0x000fca0000000003 */
[----:B------:R-:W-:-:S13]  /*0c20*/  FSETP.GT.AND P0, PT, |R0|, 1.469367938527859385e-39, PT ;  /* 0x001000000000780b */ /* 0x000fda0003f04200 */
[----:B---3--:R-:W-:Y:S05]  /*0c30*/  @P0 BRA P1, `(.L_x_34) ;  /* 0x0000000000100947 */ /* 0x008fea0000800000 */
[----:B------:R-:W-:-:S07]  /*0c40*/  MOV R0, 0xc60 ;  /* 0x00000c6000007802 */ /* 0x000fce0000000f00 */
[----:B------:R-:W-:Y:S05]  /*0c50*/  CALL.REL.NOINC `($__internal_0_$__cuda_sm20_div_rn_f64_full) ;  /* 0x0000000000e07944 */ /* 0x000fea0003c00000 */
[----:B------:R-:W-:Y:S02]  /*0c60*/  IMAD.MOV.U32 R2, RZ, RZ, R12 ;  /* 0x000000ffff027224 */ /* 0x000fe400078e000c */
[----:B------:R-:W-:-:S07]  /*0c70*/  IMAD.MOV.U32 R3, RZ, RZ, R13 ;  /* 0x000000ffff037224 */ /* 0x000fce00078e000d */
.L_x_34:
[----:B------:R-:W-:Y:S05]  /*0c80*/  BSYNC.RECONVERGENT B0 ;  /* 0x0000000000007941 */ /* 0x000fea0003800200 */
.L_x_33:
[----:B------:R-:W0:Y:S01]  /*0c90*/  LDC.64 R20, c[0x0][0x3b8] ;  /* 0x0000ee00ff147b82 */ /* 0x000e220000000a00 */
[----:B------:R-:W1:Y:S07]  /*0ca0*/  F2I.F64.TRUNC R2, R2 ;  /* 0x0000000200027311 */ /* 0x000e6e000030d100 */
[----:B------:R-:W2:Y:S01]  /*0cb0*/  LDC.64 R24, c[0x0][0x3c0] ;  /* 0x0000f000ff187b82 */ /* 0x000ea20000000a00 */
[----:B-1----:R-:W-:-:S07]  /*0cc0*/  IADD3 R23, PT, PT, R2, 0x1, RZ ;  /* 0x0000000102177810 */ /* 0x002fce0007ffe0ff */
        /* <DEDUP_REMOVED lines=29> */
.L_x_36:
[----:B------:R-:W-:Y:S05]  /*0ea0*/  BSYNC.RECONVERGENT B0 ;  /* 0x0000000000007941 */ /* 0x000fea0003800200 */
.L_x_35:
[----:B------:R-:W0:Y:S01]  /*0eb0*/  LDC.64 R10, c[0x0][0x400] ;  /* 0x00010000ff0a7b82 */ /* 0x000e220000000a00 */
[----:B------:R-:W1:Y:S07]  /*0ec0*/  F2I.F64.TRUNC R2, R2 ;  /* 0x0000000200027311 */ /* 0x000e6e000030d100 */
[----:B------:R-:W2:Y:S01]  /*0ed0*/  LDC.64 R12, c[0x0][0x3f8] ;  /* 0x0000fe00ff0c7b82 */ /* 0x000ea20000000a00 */
[----:B-1----:R-:W-:-:S07]  /*0ee0*/  VIADD R15, R2, 0x1 ;  /* 0x00000001020f7836 */ /* 0x002fce0000000000 */
[----:B------:R-:W1:Y:S01]  /*0ef0*/  LDC.64 R6, c[0x0][0x398] ;  /* 0x0000e600ff067b82 */ /* 0x000e620000000a00 */
[----:B------:R3:W-:Y:S04]  /*0f00*/  ST.E desc[UR36][R4.64], R15 ;  /* 0x0000000f04007985 */ /* 0x0007e8000c101924 */
[----:B------:R-:W4:Y:S03]  /*0f10*/  LD.E R17, desc[UR36][R16.64] ;  /* 0x0000002410117980 */ /* 0x000f26000c101900 */
[----:B------:R-:W3:Y:S01]  /*0f20*/  LDC.64 R8, c[0x0][0x3e8] ;  /* 0x0000fa00ff087b82 */ /* 0x000ee20000000a00 */
[----:B0-----:R-:W4:Y:S04]  /*0f30*/  LDG.E R10, desc[UR36][R10.64] ;  /* 0x000000240a0a7981 */ /* 0x001f28000c1e1900 */
[----:B------:R-:W5:Y:S04]  /*0f40*/  LD.E R18, desc[UR36][R18.64] ;  /* 0x0000002412127980 */ /* 0x000f68000c101900 */
[----:B--2---:R-:W5:Y:S01]  /*0f50*/  LDG.E R13, desc[UR36][R12.64] ;  /* 0x000000240c0d7981 */ /* 0x004f62000c1e1900 */
[----:B---3--:R-:W-:-:S04]  /*0f60*/  IMAD.WIDE R4, R22, 0x4, R8 ;  /* 0x0000000416047825 */ /* 0x008fc800078e0208 */
[----:B----4-:R-:W-:Y:S02]  /*0f70*/  IMAD R0, R2, R10, R17 ;  /* 0x0000000a02007224 */ /* 0x010fe400078e0211 */
[----:B-1----:R-:W-:-:S03]  /*0f80*/  IMAD.WIDE R2, R22, 0x4, R6 ;  /* 0x0000000416027825 */ /* 0x002fc600078e0206 */
[----:B------:R-:W-:-:S05]  /*0f90*/  IADD3 R0, PT, PT, R0, -0x1, RZ ;  /* 0xffffffff00007810 */ /* 0x000fca0007ffe0ff */
[----:B-----5:R-:W-:-:S05]  /*0fa0*/  IMAD R7, R13, R0, R18 ;  /* 0x000000000d077224 */ /* 0x020fca00078e0212 */
[----:B------:R-:W-:Y:S04]  /*0fb0*/  STG.E desc[UR36][R2.64], R7 ;  /* 0x0000000702007986 */ /* 0x000fe8000c101924 */
[----:B------:R-:W-:Y:S01]  /*0fc0*/  STG.E desc[UR36][R4.64], R22 ;  /* 0x0000001604007986 */ /* 0x000fe2000c101924 */
[----:B------:R-:W-:Y:S05]  /*0fd0*/  EXIT ;  /* 0x000000000000794d */ /* 0x000fea0003800000 */
        .weak           $__internal_0_$__cuda_sm20_div_rn_f64_full
        .type           $__internal_0_$__cuda_sm20_div_rn_f64_full,@function
        .size           $__internal_0_$__cuda_sm20_div_rn_f64_full,(.L_x_43 - $__internal_0_$__cuda_sm20_div_rn_f64_full)
$__internal_0_$__cuda_sm20_div_rn_f64_full:
[C---:B------:R-:W-:Y:S01]  /*0fe0*/  FSETP.GEU.AND P0, PT, |R7|.reuse, 1.469367938527859385e-39, PT ;  /* 0x001000000700780b */ /* 0x040fe20003f0e200 */
[----:B------:R-:W-:Y:S01]  /*0ff0*/  IMAD.MOV.U32 R14, RZ, RZ, 0x1 ;  /* 0x00000001ff0e7424 */ /* 0x000fe200078e00ff */
[----:B------:R-:W-:Y:S01]  /*1000*/  LOP3.LUT R2, R7, 0x800fffff, RZ, 0xc0, !PT ;  /* 0x800fffff07027812 */ /* 0x000fe200078ec0ff */
[----:B------:R-:W-:Y:S01]  /*1010*/  BSSY.RECONVERGENT B1, `(.L_x_37) ;  /* 0x0000054000017945 */ /* 0x000fe20003800200 */
[C---:B------:R-:W-:Y:S02]  /*1020*/  FSETP.GEU.AND P2, PT, |R9|.reuse, 1.469367938527859385e-39, PT ;  /* 0x001000000900780b */ /* 0x040fe40003f4e200 */
[----:B------:R-:W-:Y:S01]  /*1030*/  LOP3.LUT R3, R2, 0x3ff00000, RZ, 0xfc, !PT ;  /* 0x3ff0000002037812 */ /* 0x000fe200078efcff */
[----:B------:R-:W-:Y:S01]  /*1040*/  IMAD.MOV.U32 R2, RZ, RZ, R6 ;  /* 0x000000ffff027224 */ /* 0x000fe200078e0006 */
[----:B------:R-:W-:Y:S02]  /*1050*/  LOP3.LUT R12, R9, 0x7ff00000, RZ, 0xc0, !PT ;  /* 0x7ff00000090c7812 */ /* 0x000fe400078ec0ff */
[----:B------:R-:W-:-:S03]  /*1060*/  LOP3.LUT R23, R7, 0x7ff00000, RZ, 0xc0, !PT ;  /* 0x7ff0000007177812 */ /* 0x000fc600078ec0ff */
[----:B------:R-:W-:Y:S01]  /*1070*/  @!P0 DMUL R2, R6, 8.98846567431157953865e+307 ;  /* 0x7fe0000006028828 */ /* 0x000fe20000000000 */
[C---:B------:R-:W-:Y:S01]  /*1080*/  ISETP.GE.U32.AND P1, PT, R12.reuse, R23, PT ;  /* 0x000000170c00720c */ /* 0x040fe20003f26070 */
[----:B------:R-:W-:Y:S02]  /*1090*/  IMAD.MOV.U32 R26, RZ, RZ, R12 ;  /* 0x000000ffff1a7224 */ /* 0x000fe400078e000c */
[----:B------:R-:W-:Y:S02]  /*10a0*/  @!P2 LOP3.LUT R13, R7, 0x7ff00000, RZ, 0xc0, !PT ;  /* 0x7ff00000070da812 */ /* 0x000fe400078ec0ff */
[----:B------:R-:W0:Y:S01]  /*10b0*/  MUFU.RCP64H R15, R3 ;  /* 0x00000003000f7308 */ /* 0x000e220000001800 */
[----:B------:R-:W-:Y:S02]  /*10c0*/  @!P2 MOV R20, RZ ;  /* 0x000000ff0014a202 */ /* 0x000fe40000000f00 */
[----:B------:R-:W-:Y:S01]  /*10d0*/  @!P2 ISETP.GE.U32.AND P3, PT, R12, R13, PT ;  /* 0x0000000d0c00a20c */ /* 0x000fe20003f66070 */
[----:B------:R-:W-:Y:S01]  /*10e0*/  IMAD.MOV.U32 R13, RZ, RZ, 0x1ca00000 ;  /* 0x1ca00000ff0d7424 */ /* 0x000fe200078e00ff */
[----:B------:R-:W-:-:S04]  /*10f0*/  @!P0 LOP3.LUT R23, R3, 0x7ff00000, RZ, 0xc0, !PT ;  /* 0x7ff0000003178812 */ /* 0x000fc800078ec0ff */
[----:B------:R-:W-:Y:S01]  /*1100*/  @!P2 SEL R21, R13, 0x63400000, !P3 ;  /* 0x634000000d15a807 */ /* 0x000fe20005800000 */
[----:B------:R-:W-:-:S03]  /*1110*/  VIADD R27, R23, 0xffffffff ;  /* 0xffffffff171b7836 */ /* 0x000fc60000000000 */
[----:B------:R-:W-:Y:S01]  /*1120*/  @!P2 LOP3.LUT R21, R21, 0x80000000, R9, 0xf8, !PT ;  /* 0x800000001515a812 */ /* 0x000fe200078ef809 */
[----:B0-----:R-:W-:-:S03]  /*1130*/  DFMA R10, R14, -R2, 1 ;  /* 0x3ff000000e0a742b */ /* 0x001fc60000000802 */
[----:B------:R-:W-:-:S05]  /*1140*/  @!P2 LOP3.LUT R21, R21, 0x100000, RZ, 0xfc, !PT ;  /* 0x001000001515a812 */ /* 0x000fca00078efcff */
[----:B------:R-:W-:-:S08]  /*1150*/  DFMA R10, R10, R10, R10 ;  /* 0x0000000a0a0a722b */ /* 0x000fd0000000000a */
[----:B------:R-:W-:Y:S01]  /*1160*/  DFMA R14, R14, R10, R14 ;  /* 0x0000000a0e0e722b */ /* 0x000fe2000000000e */
[----:B------:R-:W-:Y:S01]  /*1170*/  SEL R11, R13, 0x63400000, !P1 ;  /* 0x634000000d0b7807 */ /* 0x000fe20004800000 */
[----:B------:R-:W-:-:S03]  /*1180*/  IMAD.MOV.U32 R10, RZ, RZ, R8 ;  /* 0x000000ffff0a7224 */ /* 0x000fc600078e0008 */
[----:B------:R-:W-:-:S03]  /*1190*/  LOP3.LUT R11, R11, 0x800fffff, R9, 0xf8, !PT ;  /* 0x800fffff0b0b7812 */ /* 0x000fc600078ef809 */
[----:B------:R-:W-:-:S03]  /*11a0*/  DFMA R24, R14, -R2, 1 ;  /* 0x3ff000000e18742b */ /* 0x000fc60000000802 */
[----:B------:R-:W-:-:S05]  /*11b0*/  @!P2 DFMA R10, R10, 2, -R20 ;  /* 0x400000000a0aa82b */ /* 0x000fca0000000814 */
[----:B------:R-:W-:-:S05]  /*11c0*/  DFMA R24, R14, R24, R14 ;  /* 0x000000180e18722b */ /* 0x000fca000000000e */
[----:B------:R-:W-:-:S03]  /*11d0*/  @!P2 LOP3.LUT R26, R11, 0x7ff00000, RZ, 0xc0, !PT ;  /* 0x7ff000000b1aa812 */ /* 0x000fc600078ec0ff */
[----:B------:R-:W-:Y:S02]  /*11e0*/  DMUL R14, R24, R10 ;  /* 0x0000000a180e7228 */ /* 0x000fe40000000000 */
[----:B------:R-:W-:-:S05]  /*11f0*/  VIADD R20, R26, 0xffffffff ;  /* 0xffffffff1a147836 */ /* 0x000fca0000000000 */
[----:B------:R-:W-:Y:S01]  /*1200*/  ISETP.GT.U32.AND P0, PT, R20, 0x7feffffe, PT ;  /* 0x7feffffe1400780c */ /* 0x000fe20003f04070 */
[----:B------:R-:W-:-:S03]  /*1210*/  DFMA R20, R14, -R2, R10 ;  /* 0x800000020e14722b */ /* 0x000fc6000000000a */
[----:B------:R-:W-:-:S05]  /*1220*/  ISETP.GT.U32.OR P0, PT, R27, 0x7feffffe, P0 ;  /* 0x7feffffe1b00780c */ /* 0x000fca0000704470 */
[----:B------:R-:W-:-:S08]  /*1230*/  DFMA R20, R24, R20, R14 ;  /* 0x000000141814722b */ /* 0x000fd0000000000e */
[----:B------:R-:W-:Y:S05]  /*1240*/  @P0 BRA `(.L_x_38) ;  /* 0x00000000006c0947 */ /* 0x000fea0003800000 */
[----:B------:R-:W-:Y:S01]  /*1250*/  LOP3.LUT R9, R7, 0x7ff00000, RZ, 0xc0, !PT ;  /* 0x7ff0000007097812 */ /* 0x000fe200078ec0ff */
[----:B------:R-:W-:-:S03]  /*1260*/  IMAD.MOV.U32 R14, RZ, RZ, RZ ;  /* 0x000000ffff0e7224 */ /* 0x000fc600078e00ff */
[CC--:B------:R-:W-:Y:S02]  /*1270*/  VIADDMNMX R8, R12.reuse, -R9.reuse, 0xb9600000, !PT ;  /* 0xb96000000c087446 */ /* 0x0c0fe40007800909 */
[----:B------:R-:W-:Y:S02]  /*1280*/  ISETP.GE.U32.AND P0, PT, R12, R9, PT ;  /* 0x000000090c00720c */ /* 0x000fe40003f06070 */
[----:B------:R-:W-:Y:S02]  /*1290*/  VIMNMX R8, PT, PT, R8, 0x46a00000, PT ;  /* 0x46a0000008087848 */ /* 0x000fe40003fe0100 */
[----:B------:R-:W-:-:S05]  /*12a0*/  SEL R13, R13, 0x63400000, !P0 ;  /* 0x634000000d0d7807 */ /* 0x000fca0004000000 */
[----:B------:R-:W-:-:S05]  /*12b0*/  IMAD.IADD R8, R8, 0x1, -R13 ;  /* 0x0000000108087824 */ /* 0x000fca00078e0a0d */
[----:B------:R-:W-:-:S06]  /*12c0*/  IADD3 R15, PT, PT, R8, 0x7fe00000, RZ ;  /* 0x7fe00000080f7810 */ /* 0x000fcc0007ffe0ff */
[----:B------:R-:W-:-:S10]  /*12d0*/  DMUL R12, R20, R14 ;  /* 0x0000000e140c7228 */ /* 0x000fd40000000000 */
[----:B------:R-:W-:-:S13]  /*12e0*/  FSETP.GTU.AND P0, PT, |R13|, 1.469367938527859385e-39, PT ;  /* 0x001000000d00780b */ /* 0x000fda0003f0c200 */
[----:B------:R-:W-:Y:S05]  /*12f0*/  @P0 BRA `(.L_x_39) ;  /* 0x0000000000940947 */ /* 0x000fea0003800000 */
[----:B------:R-:W-:Y:S01]  /*1300*/  DFMA R2, R20, -R2, R10 ;  /* 0x800000021402722b */ /* 0x000fe2000000000a */
[----:B------:R-:W-:-:S09]  /*1310*/  IMAD.MOV.U32 R14, RZ, RZ, RZ ;  /* 0x000000ffff0e7224 */ /* 0x000fd200078e00ff */
[C---:B------:R-:W-:Y:S02]  /*1320*/  FSETP.NEU.AND P0, PT, R3.reuse, RZ, PT ;  /* 0x000000ff0300720b */ /* 0x040fe40003f0d000 */
[----:B------:R-:W-:-:S04]  /*1330*/  LOP3.LUT R7, R3, 0x80000000, R7, 0x48, !PT ;  /* 0x8000000003077812 */ /* 0x000fc800078e4807 */
[----:B------:R-:W-:-:S07]  /*1340*/  LOP3.LUT R15, R7, R15, RZ, 0xfc, !PT ;  /* 0x0000000f070f7212 */ /* 0x000fce00078efcff */
[----:B------:R-:W-:Y:S05]  /*1350*/  @!P0 BRA `(.L_x_39) ;  /* 0x00000000007c8947 */ /* 0x000fea0003800000 */
[----:B------:R-:W-:Y:S01]  /*1360*/  IMAD.MOV R3, RZ, RZ, -R8 ;  /* 0x000000ffff037224 */ /* 0x000fe200078e0a08 */
[----:B------:R-:W-:Y:S01]  /*1370*/  DMUL.RP R14, R20, R14 ;  /* 0x0000000e140e7228 */ /* 0x000fe20000008000 */
[----:B------:R-:W-:-:S06]  /*1380*/  IMAD.MOV.U32 R2, RZ, RZ, RZ ;  /* 0x000000ffff027224 */ /* 0x000fcc00078e00ff */
[----:B------:R-:W-:-:S03]  /*1390*/  DFMA R2, R12, -R2, R20 ;  /* 0x800000020c02722b */ /* 0x000fc60000000014 */
[----:B------:R-:W-:-:S03]  /*13a0*/  LOP3.LUT R7, R15, R7, RZ, 0x3c, !PT ;  /* 0x000000070f077212 */ /* 0x000fc600078e3cff */
[----:B------:R-:W-:-:S04]  /*13b0*/  IADD3 R2, PT, PT, -R8, -0x43300000, RZ ;  /* 0xbcd0000008027810 */ /* 0x000fc80007ffe1ff */
[----:B------:R-:W-:-:S04]  /*13c0*/  FSETP.NEU.AND P0, PT, |R3|, R2, PT ;  /* 0x000000020300720b */ /* 0x000fc80003f0d200 */
[----:B------:R-:W-:Y:S02]  /*13d0*/  FSEL R12, R14, R12, !P0 ;  /* 0x0000000c0e0c7208 */ /* 0x000fe40004000000 */
[----:B------:R-:W-:Y:S01]  /*13e0*/  FSEL R13, R7, R13, !P0 ;  /* 0x0000000d070d7208 */ /* 0x000fe20004000000 */
[----:B------:R-:W-:Y:S06]  /*13f0*/  BRA `(.L_x_39) ;  /* 0x0000000000547947 */ /* 0x000fec0003800000 */
.L_x_38:
[----:B------:R-:W-:-:S14]  /*1400*/  DSETP.NAN.AND P0, PT, R8, R8, PT ;  /* 0x000000080800722a */ /* 0x000fdc0003f08000 */
[----:B------:R-:W-:Y:S05]  /*1410*/  @P0 BRA `(.L_x_40) ;  /* 0x0000000000440947 */ /* 0x000fea0003800000 */
[----:B------:R-:W-:-:S14]  /*1420*/  DSETP.NAN.AND P0, PT, R6, R6, PT ;  /* 0x000000060600722a */ /* 0x000fdc0003f08000 */
[----:B------:R-:W-:Y:S05]  /*1430*/  @P0 BRA `(.L_x_41) ;  /* 0x0000000000300947 */ /* 0x000fea0003800000 */
[----:B------:R-:W-:Y:S01]  /*1440*/  ISETP.NE.AND P0, PT, R26, R23, PT ;  /* 0x000000171a00720c */ /* 0x000fe20003f05270 */
[----:B------:R-:W-:Y:S01]  /*1450*/  IMAD.MOV.U32 R13, RZ, RZ, -0x80000 ;  /* 0xfff80000ff0d7424 */ /* 0x000fe200078e00ff */
[----:B------:R-:W-:-:S11]  /*1460*/  MOV R12, 0x0 ;  /* 0x00000000000c7802 */ /* 0x000fd60000000f00 */
[----:B------:R-:W-:Y:S05]  /*1470*/  @!P0 BRA `(.L_x_39) ;  /* 0x0000000000348947 */ /* 0x000fea0003800000 */
[----:B------:R-:W-:Y:S02]  /*1480*/  ISETP.NE.AND P0, PT, R26, 0x7ff00000, PT ;  /* 0x7ff000001a00780c */ /* 0x000fe40003f05270 */
[----:B------:R-:W-:Y:S02]  /*1490*/  LOP3.LUT R13, R9, 0x80000000, R7, 0x48, !PT ;  /* 0x80000000090d7812 */ /* 0x000fe400078e4807 */
[----:B------:R-:W-:-:S13]  /*14a0*/  ISETP.EQ.OR P0, PT, R23, RZ, !P0 ;  /* 0x000000ff1700720c */ /* 0x000fda0004702670 */
[----:B------:R-:W-:Y:S01]  /*14b0*/  @P0 LOP3.LUT R2, R13, 0x7ff00000, RZ, 0xfc, !PT ;  /* 0x7ff000000d020812 */ /* 0x000fe200078efcff */
[----:B------:R-:W-:Y:S02]  /*14c0*/  @!P0 IMAD.MOV.U32 R12, RZ, RZ, RZ ;  /* 0x000000ffff0c8224 */ /* 0x000fe400078e00ff */
[----:B------:R-:W-:Y:S02]  /*14d0*/  @P0 IMAD.MOV.U32 R12, RZ, RZ, RZ ;  /* 0x000000ffff0c0224 */ /* 0x000fe400078e00ff */
[----:B------:R-:W-:Y:S01]  /*14e0*/  @P0 IMAD.MOV.U32 R13, RZ, RZ, R2 ;  /* 0x000000ffff0d0224 */ /* 0x000fe200078e0002 */
[----:B------:R-:W-:Y:S06]  /*14f0*/  BRA `(.L_x_39) ;  /* 0x0000000000147947 */ /* 0x000fec0003800000 */
.L_x_41:
[----:B------:R-:W-:Y:S02]  /*1500*/  LOP3.LUT R13, R7, 0x80000, RZ, 0xfc, !PT ;  /* 0x00080000070d7812 */ /* 0x000fe400078efcff */
[----:B------:R-:W-:Y:S01]  /*1510*/  MOV R12, R6 ;  /* 0x00000006000c7202 */ /* 0x000fe20000000f00 */
[----:B------:R-:W-:Y:S06]  /*1520*/  BRA `(.L_x_39) ;  /* 0x0000000000087947 */ /* 0x000fec0003800000 */
.L_x_40:
[----:B------:R-:W-:Y:S01]  /*1530*/  LOP3.LUT R13, R9, 0x80000, RZ, 0xfc, !PT ;  /* 0x00080000090d7812 */ /* 0x000fe200078efcff */
[----:B------:R-:W-:-:S07]  /*1540*/  IMAD.MOV.U32 R12, RZ, RZ, R8 ;  /* 0x000000ffff0c7224 */ /* 0x000fce00078e0008 */
.L_x_39:
[----:B------:R-:W-:Y:S05]  /*1550*/  BSYNC.RECONVERGENT B1 ;  /* 0x0000000000017941 */ /* 0x000fea0003800200 */
.L_x_37:
[----:B------:R-:W-:Y:S02]  /*1560*/  IMAD.MOV.U32 R2, RZ, RZ, R0 ;  /* 0x000000ffff027224 */ /* 0x000fe400078e0000 */
[----:B------:R-:W-:-:S04]  /*1570*/  IMAD.MOV.U32 R3, RZ, RZ, 0x0 ;  /* 0x00000000ff037424 */ /* 0x000fc800078e00ff */
[----:B------:R-:W-:Y:S05]  /*1580*/  RET.REL.NODEC R2 `(_Z8calcHashPdS_S_PiS0_S_S_S_S_S_S_S_S_S0_S0_S0_S0_S0_) ;  /* 0xffffffe8029c7950 */ /* 0x000fea0003c3ffff */
.L_x_42:
        /* <DEDUP_REMOVED lines=15> */
.L_x_43:


//--------------------- .nv.shared.reserved.0     --------------------------
	.section	.nv.shared.reserved.0,"aw",@nobits
	.weak		__nv_reservedSMEM_offset_0_alias
	.size		__nv_reservedSMEM_offset_0_alias, 0, 64
	.other		__nv_reservedSMEM_offset_0_alias,@"STO_CUDA_RESERVED_SHARED STV_DEFAULT"
__nv_reservedSMEM_offset_0_alias:
	.zero		0
	.zero		64


//--------------------- .nv.constant0._Z8TemplatePiS_S_S_S_S_S_S_ --------------------------
	.section	.nv.constant0._Z8TemplatePiS_S_S_S_S_S_S_,"a",@progbits
	.sectionflags	@""
	.align	4
.nv.constant0._Z8TemplatePiS_S_S_S_S_S_S_:
	.zero		960


//--------------------- .nv.constant0._Z21InitializeCellDetailsPiS_ --------------------------
	.section	.nv.constant0._Z21InitializeCellDetailsPiS_,"a",@progbits
	.sectionflags	@""
	.align	4
.nv.constant0._Z21InitializeCellDetailsPiS_:
	.zero		912


//--------------------- .nv.constant0._Z25createNeighbourArraysCUDAPiS_S_S_S_S_S_S_S_S_ --------------------------
	.section	.nv.constant0._Z25createNeighbourArraysCUDAPiS_S_S_S_S_S_S_S_S_,"a",@progbits
	.sectionflags	@""
	.align	4
.nv.constant0._Z25createNeighbourArraysCUDAPiS_S_S_S_S_S_S_S_S_:
	.zero		976


//--------------------- .nv.constant0._Z13findCellStartPiS_S_S_ --------------------------
	.section	.nv.constant0._Z13findCellStartPiS_S_S_,"a",@progbits
	.sectionflags	@""
	.align	4
.nv.constant0._Z13findCellStartPiS_S_S_:
	.zero		928


//--------------------- .nv.constant0._Z8calcHashPdS_S_PiS0_S_S_S_S_S_S_S_S_S0_S0_S0_S0_S0_ --------------------------
	.section	.nv.constant0._Z8calcHashPdS_S_PiS0_S_S_S_S_S_S_S_S_S0_S0_S0_S0_S0_,"a",@progbits
	.sectionflags	@""
	.align	4
.nv.constant0._Z8calcHashPdS_S_PiS0_S_S_S_S_S_S_S_S_S0_S0_S0_S0_S0_:
	.zero		1040


//--------------------- SYMBOLS --------------------------

	.type		.nv.reservedSmem.offset0,@object
	.size		.nv.reservedSmem.offset0,0x4
	.type		malloc,@function
